	.target	sm_90a

	.elftype	@"ET_EXEC"


//--------------------- .note.nv.tkinfo           --------------------------
	.section	.note.nv.tkinfo,"",@"SHT_NOTE"
	.sectionflags	@"SHF_NOTE_NV_TKINFO"
	.tkinfo
        /*0018*/ 	.word	0x00000002
        /*0030*/ 	.string	""
        /*0030*/ 	.string	"ptxas"
        /*0030*/ 	.string	"Cuda compilation tools, release 13.0, V13.0.88"
        /*0030*/ 	.string	"Build cuda_13.0.r13.0/compiler.36424714_0"
        /*0030*/ 	.string	"-arch sm_90a -m 64 "



//--------------------- .note.nv.cuinfo           --------------------------
	.section	.note.nv.cuinfo,"",@"SHT_NOTE"
	.sectionflags	@"SHF_NOTE_NV_CUINFO"
        /*0018*/ 	.short	0x0002
        /*001a*/ 	.short	0x005a
        /*001c*/ 	.short	0x0082
	.zero		2


//--------------------- .nv.info                  --------------------------
	.section	.nv.info,"",@"SHT_CUDA_INFO"
	.align	4


	//----- nvinfo : EIATTR_REGCOUNT
	.align		4
        /*0000*/ 	.byte	0x04, 0x2f
        /*0002*/ 	.short	(.L_15 - .L_14)
	.align		4
.L_14:
        /*0004*/ 	.word	index@(_ZN7cutlass13device_kernelINS_4gemm6kernel13GemmUniversalIN4cute5tupleIJiiiiEEENS1_10collective13CollectiveMmaINS1_34MainloopSm90TmaGmmaWarpSpecializedILi3ENS5_IJNS4_1CILi2EEENSA_ILi1EEESC_EEENS1_35KernelTmaWarpSpecializedCooperativeEEENS5_IJNSA_ILi128EEENSA_ILi160EEESG_EEENS_10bfloat16_tENS5_IJlSC_lEEESJ_SK_NS4_8TiledMMAINS4_8MMA_AtomIJNS4_4SM904GMMA27MMA_64x32x16_F32BF16BF16_SSILNSO_5MajorE0ELSQ_0ELNSO_7ScaleInE1ELSR_1EEEEEENS4_6LayoutISD_NS5_IJSC_NSA_ILi0EEESV_EEEEENS5_IJNS4_10UnderscoreESY_SY_EEEEENS4_13SM90_TMA_LOADENS4_14ComposedLayoutINS4_7SwizzleILi3ELi4ELi3EEENS4_18smem_ptr_flag_bitsILi16EEENSU_INS5_IJNSA_ILi8EEENSA_ILi64EEEEEENS5_IJS18_SC_EEEEEEEvNS4_8identityENS4_23SM90_TMA_LOAD_MULTICASTES1C_vS1D_EENS_8epilogue10collective6detail29Sm90TmaWarpSpecializedAdapterINS1H_15DefaultEpilogueISJ_SK_SK_NS1G_6thread17LinearCombinationISJ_Li1EffLNS1L_9ScaleType4KindE0ELNS_15FloatRoundStyleE2ESJ_EENS1_15EpilogueDefaultEEEEEvvEEEEvNT_6ParamsE)
        /*0008*/ 	.word	0x000000a8


	//----- nvinfo : EIATTR_FRAME_SIZE
	.align		4
.L_15:
        /*000c*/ 	.byte	0x04, 0x11
        /*000e*/ 	.short	(.L_17 - .L_16)
	.align		4
.L_16:
        /*0010*/ 	.word	index@(_ZN7cutlass13device_kernelINS_4gemm6kernel13GemmUniversalIN4cute5tupleIJiiiiEEENS1_10collective13CollectiveMmaINS1_34MainloopSm90TmaGmmaWarpSpecializedILi3ENS5_IJNS4_1CILi2EEENSA_ILi1EEESC_EEENS1_35KernelTmaWarpSpecializedCooperativeEEENS5_IJNSA_ILi128EEENSA_ILi160EEESG_EEENS_10bfloat16_tENS5_IJlSC_lEEESJ_SK_NS4_8TiledMMAINS4_8MMA_AtomIJNS4_4SM904GMMA27MMA_64x32x16_F32BF16BF16_SSILNSO_5MajorE0ELSQ_0ELNSO_7ScaleInE1ELSR_1EEEEEENS4_6LayoutISD_NS5_IJSC_NSA_ILi0EEESV_EEEEENS5_IJNS4_10UnderscoreESY_SY_EEEEENS4_13SM90_TMA_LOADENS4_14ComposedLayoutINS4_7SwizzleILi3ELi4ELi3EEENS4_18smem_ptr_flag_bitsILi16EEENSU_INS5_IJNSA_ILi8EEENSA_ILi64EEEEEENS5_IJS18_SC_EEEEEEEvNS4_8identityENS4_23SM90_TMA_LOAD_MULTICASTES1C_vS1D_EENS_8epilogue10collective6detail29Sm90TmaWarpSpecializedAdapterINS1H_15DefaultEpilogueISJ_SK_SK_NS1G_6thread17LinearCombinationISJ_Li1EffLNS1L_9ScaleType4KindE0ELNS_15FloatRoundStyleE2ESJ_EENS1_15EpilogueDefaultEEEEEvvEEEEvNT_6ParamsE)
        /*0014*/ 	.word	0x00000000


	//----- nvinfo : EIATTR_MIN_STACK_SIZE
	.align		4
.L_17:
        /*0018*/ 	.byte	0x04, 0x12
        /*001a*/ 	.short	(.L_19 - .L_18)
	.align		4
.L_18:
        /*001c*/ 	.word	index@(_ZN7cutlass13device_kernelINS_4gemm6kernel13GemmUniversalIN4cute5tupleIJiiiiEEENS1_10collective13CollectiveMmaINS1_34MainloopSm90TmaGmmaWarpSpecializedILi3ENS5_IJNS4_1CILi2EEENSA_ILi1EEESC_EEENS1_35KernelTmaWarpSpecializedCooperativeEEENS5_IJNSA_ILi128EEENSA_ILi160EEESG_EEENS_10bfloat16_tENS5_IJlSC_lEEESJ_SK_NS4_8TiledMMAINS4_8MMA_AtomIJNS4_4SM904GMMA27MMA_64x32x16_F32BF16BF16_SSILNSO_5MajorE0ELSQ_0ELNSO_7ScaleInE1ELSR_1EEEEEENS4_6LayoutISD_NS5_IJSC_NSA_ILi0EEESV_EEEEENS5_IJNS4_10UnderscoreESY_SY_EEEEENS4_13SM90_TMA_LOADENS4_14ComposedLayoutINS4_7SwizzleILi3ELi4ELi3EEENS4_18smem_ptr_flag_bitsILi16EEENSU_INS5_IJNSA_ILi8EEENSA_ILi64EEEEEENS5_IJS18_SC_EEEEEEEvNS4_8identityENS4_23SM90_TMA_LOAD_MULTICASTES1C_vS1D_EENS_8epilogue10collective6detail29Sm90TmaWarpSpecializedAdapterINS1H_15DefaultEpilogueISJ_SK_SK_NS1G_6thread17LinearCombinationISJ_Li1EffLNS1L_9ScaleType4KindE0ELNS_15FloatRoundStyleE2ESJ_EENS1_15EpilogueDefaultEEEEEvvEEEEvNT_6ParamsE)
        /*0020*/ 	.word	0x00000000
.L_19:


//--------------------- .nv.compat                --------------------------
	.section	.nv.compat,"",@"SHT_CUDA_COMPAT_INFO"
	.align	4
        /*0000*/ 	.byte	0x02, 0x09, 0x01, 0x00, 0x02, 0x02, 0x04, 0x00, 0x02, 0x05, 0x05, 0x00, 0x03, 0x07, 0x01, 0x01
        /*0010*/ 	.byte	0x02, 0x03, 0x01, 0x00, 0x02, 0x06, 0x01, 0x00, 0x04, 0x0b, 0x08, 0x00, 0x00, 0x00, 0x00, 0x00
        /*0020*/ 	.byte	0x00, 0x00, 0x00, 0x00


//--------------------- .nv.info._ZN7cutlass13device_kernelINS_4gemm6kernel13GemmUniversalIN4cute5tupleIJiiiiEEENS1_10collective13CollectiveMmaINS1_34MainloopSm90TmaGmmaWarpSpecializedILi3ENS5_IJNS4_1CILi2EEENSA_ILi1EEESC_EEENS1_35KernelTmaWarpSpecializedCooperativeEEENS5_IJNSA_ILi128EEENSA_ILi160EEESG_EEENS_10bfloat16_tENS5_IJlSC_lEEESJ_SK_NS4_8TiledMMAINS4_8MMA_AtomIJNS4_4SM904GMMA27MMA_64x32x16_F32BF16BF16_SSILNSO_5MajorE0ELSQ_0ELNSO_7ScaleInE1ELSR_1EEEEEENS4_6LayoutISD_NS5_IJSC_NSA_ILi0EEESV_EEEEENS5_IJNS4_10UnderscoreESY_SY_EEEEENS4_13SM90_TMA_LOADENS4_14ComposedLayoutINS4_7SwizzleILi3ELi4ELi3EEENS4_18smem_ptr_flag_bitsILi16EEENSU_INS5_IJNSA_ILi8EEENSA_ILi64EEEEEENS5_IJS18_SC_EEEEEEEvNS4_8identityENS4_23SM90_TMA_LOAD_MULTICASTES1C_vS1D_EENS_8epilogue10collective6detail29Sm90TmaWarpSpecializedAdapterINS1H_15DefaultEpilogueISJ_SK_SK_NS1G_6thread17LinearCombinationISJ_Li1EffLNS1L_9ScaleType4KindE0ELNS_15FloatRoundStyleE2ESJ_EENS1_15EpilogueDefaultEEEEEvvEEEEvNT_6ParamsE --------------------------
	.section	.nv.info._ZN7cutlass13device_kernelINS_4gemm6kernel13GemmUniversalIN4cute5tupleIJiiiiEEENS1_10collective13CollectiveMmaINS1_34MainloopSm90TmaGmmaWarpSpecializedILi3ENS5_IJNS4_1CILi2EEENSA_ILi1EEESC_EEENS1_35KernelTmaWarpSpecializedCooperativeEEENS5_IJNSA_ILi128EEENSA_ILi160EEESG_EEENS_10bfloat16_tENS5_IJlSC_lEEESJ_SK_NS4_8TiledMMAINS4_8MMA_AtomIJNS4_4SM904GMMA27MMA_64x32x16_F32BF16BF16_SSILNSO_5MajorE0ELSQ_0ELNSO_7ScaleInE1ELSR_1EEEEEENS4_6LayoutISD_NS5_IJSC_NSA_ILi0EEESV_EEEEENS5_IJNS4_10UnderscoreESY_SY_EEEEENS4_13SM90_TMA_LOADENS4_14ComposedLayoutINS4_7SwizzleILi3ELi4ELi3EEENS4_18smem_ptr_flag_bitsILi16EEENSU_INS5_IJNSA_ILi8EEENSA_ILi64EEEEEENS5_IJS18_SC_EEEEEEEvNS4_8identityENS4_23SM90_TMA_LOAD_MULTICASTES1C_vS1D_EENS_8epilogue10collective6detail29Sm90TmaWarpSpecializedAdapterINS1H_15DefaultEpilogueISJ_SK_SK_NS1G_6thread17LinearCombinationISJ_Li1EffLNS1L_9ScaleType4KindE0ELNS_15FloatRoundStyleE2ESJ_EENS1_15EpilogueDefaultEEEEEvvEEEEvNT_6ParamsE,"",@"SHT_CUDA_INFO"
	.sectionflags	@""
	.align	4


	//----- nvinfo : EIATTR_CUDA_API_VERSION
	.align		4
        /*0000*/ 	.byte	0x04, 0x37
        /*0002*/ 	.short	(.L_21 - .L_20)
.L_20:
        /*0004*/ 	.word	0x00000082


	//----- nvinfo : EIATTR_KPARAM_INFO
	.align		4
.L_21:
        /*0008*/ 	.byte	0x04, 0x17
        /*000a*/ 	.short	(.L_23 - .L_22)
.L_22:
        /*000c*/ 	.word	0x00000000
        /*0010*/ 	.short	0x0000
        /*0012*/ 	.short	0x0070
        /*0014*/ 	.byte	0x00, 0xf0, 0x01, 0x10


	//----- nvinfo : EIATTR_SPARSE_MMA_MASK
	.align		4
.L_23:
        /*0018*/ 	.byte	0x03, 0x50
        /*001a*/ 	.short	0x0000


	//----- nvinfo : EIATTR_MAXREG_COUNT
	.align		4
        /*001c*/ 	.byte	0x03, 0x1b
        /*001e*/ 	.short	0x00a8


	//----- nvinfo : EIATTR_NUM_BARRIERS
	.align		4
        /*0020*/ 	.byte	0x02, 0x4c
        /*0022*/ 	.byte	0x01
	.zero		1


	//----- nvinfo : EIATTR_EXTERNS
	.align		4
        /*0024*/ 	.byte	0x04, 0x0f
        /*0026*/ 	.short	(.L_25 - .L_24)


	//   ....[0]....
	.align		4
.L_24:
        /*0028*/ 	.word	index@(__assertfail)


	//----- nvinfo : EIATTR_MERCURY_ISA_VERSION
	.align		4
.L_25:
        /*002c*/ 	.byte	0x03, 0x5f
        /*002e*/ 	.short	0x0101


	//----- nvinfo : EIATTR_INT_WARP_WIDE_INSTR_OFFSETS
	.align		4
        /*0030*/ 	.byte	0x04, 0x31
        /*0032*/ 	.short	(.L_27 - .L_26)


	//   ....[0]....
.L_26:
        /*0034*/ 	.word	0x00000460


	//   ....[1]....
        /*0038*/ 	.word	0x00000490


	//   ....[2]....
        /*003c*/ 	.word	0x00000650


	//----- nvinfo : EIATTR_COOP_GROUP_MASK_REGIDS
	.align		4
.L_27:
        /*0040*/ 	.byte	0x04, 0x29
        /*0042*/ 	.short	(.L_29 - .L_28)


	//   ....[0]....
.L_28:
        /*0044*/ 	.word	0xffffffff


	//   ....[1]....
        /*0048*/ 	.word	0xffffffff


	//   ....[2]....
        /*004c*/ 	.word	0xffffffff


	//   ....[3]....
        /*0050*/ 	.word	0xffffffff


	//   ....[4]....
        /*0054*/ 	.word	0xffffffff


	//   ....[5]....
        /*0058*/ 	.word	0xffffffff


	//----- nvinfo : EIATTR_COOP_GROUP_INSTR_OFFSETS
	.align		4
.L_29:
        /*005c*/ 	.byte	0x04, 0x28
        /*005e*/ 	.short	(.L_31 - .L_30)


	//   ....[0]....
.L_30:
        /*0060*/ 	.word	0x00000060


	//   ....[1]....
        /*0064*/ 	.word	0x00000070


	//   ....[2]....
        /*0068*/ 	.word	0x00000130


	//   ....[3]....
        /*006c*/ 	.word	0x000002b0


	//   ....[4]....
        /*0070*/ 	.word	0x000007d0


	//   ....[5]....
        /*0074*/ 	.word	0x00001210


	//----- nvinfo : EIATTR_REG_RECONFIG
	.align		4
.L_31:
        /*0078*/ 	.byte	0x01, 0x54
	.zero		2


	//----- nvinfo : EIATTR_SYSCALL_OFFSETS
	.align		4
        /*007c*/ 	.byte	0x04, 0x46
        /*007e*/ 	.short	(.L_33 - .L_32)


	//   ....[0]....
.L_32:
        /*0080*/ 	.word	0x000013d0


	//----- nvinfo : EIATTR_MBARRIER_INSTR_OFFSETS
	.align		4
.L_33:
        /*0084*/ 	.byte	0x04, 0x39
        /*0086*/ 	.short	(.L_35 - .L_34)


	//   ....[0]....
.L_34:
        /*0088*/ 	.word	0x00000230
        /*008c*/ 	.word	0x000000ff
        /*0090*/ 	.word	0x00000000
        /*0094*/ 	.short	0x0100
        /*0096*/ 	.byte	0x08
	.zero		1


	//   ....[1]....
        /*0098*/ 	.word	0x00000240
        /*009c*/ 	.word	0x000000ff
        /*00a0*/ 	.word	0x00000018
        /*00a4*/ 	.short	0x0100
        /*00a6*/ 	.byte	0x08
	.zero		1


	//   ....[2]....
        /*00a8*/ 	.word	0x00000250
        /*00ac*/ 	.word	0x000000ff
        /*00b0*/ 	.word	0x00000008
        /*00b4*/ 	.short	0x0100
        /*00b6*/ 	.byte	0x08
	.zero		1


	//   ....[3]....
        /*00b8*/ 	.word	0x00000260
        /*00bc*/ 	.word	0x000000ff
        /*00c0*/ 	.word	0x00000020
        /*00c4*/ 	.short	0x0100
        /*00c6*/ 	.byte	0x08
	.zero		1


	//   ....[4]....
        /*00c8*/ 	.word	0x00000270
        /*00cc*/ 	.word	0x000000ff
        /*00d0*/ 	.word	0x00000010
        /*00d4*/ 	.short	0x0100
        /*00d6*/ 	.byte	0x08
	.zero		1


	//   ....[5]....
        /*00d8*/ 	.word	0x00000280
        /*00dc*/ 	.word	0x000000ff
        /*00e0*/ 	.word	0x00000028
        /*00e4*/ 	.short	0x0100
        /*00e6*/ 	.byte	0x08
	.zero		1


	//   ....[6]....
        /*00e8*/ 	.word	0x000006d0
        /*00ec*/ 	.word	0x000000ff
        /*00f0*/ 	.word	0x00000040
        /*00f4*/ 	.short	0x0100
        /*00f6*/ 	.byte	0x06
	.zero		1


	//   ....[7]....
        /*00f8*/ 	.word	0x00000760
        /*00fc*/ 	.word	0x000000ff
        /*0100*/ 	.word	0x00000048
        /*0104*/ 	.short	0x0100
        /*0106*/ 	.byte	0x06
	.zero		1


	//   ....[8]....
        /*0108*/ 	.word	0x00001490
        /*010c*/ 	.word	0x00000003
        /*0110*/ 	.word	0x00000000
        /*0114*/ 	.short	0x010a
        /*0116*/ 	.byte	0x3f
	.zero		1


	//   ....[9]....
        /*0118*/ 	.word	0x000014d0
        /*011c*/ 	.word	0x00000003
        /*0120*/ 	.word	0x00000000
        /*0124*/ 	.short	0x010a
        /*0126*/ 	.byte	0x3f
	.zero		1


	//   ....[10]....
        /*0128*/ 	.word	0x00002720
        /*012c*/ 	.word	0x00000005
        /*0130*/ 	.word	0x00000000
        /*0134*/ 	.short	0x010a
        /*0136*/ 	.byte	0x3f
	.zero		1


	//   ....[11]....
        /*0138*/ 	.word	0x00002760
        /*013c*/ 	.word	0x00000005
        /*0140*/ 	.word	0x00000000
        /*0144*/ 	.short	0x010a
        /*0146*/ 	.byte	0x3f
	.zero		1


	//   ....[12]....
        /*0148*/ 	.word	0x00003780
        /*014c*/ 	.word	0x00000005
        /*0150*/ 	.word	0x00000000
        /*0154*/ 	.short	0x0101
        /*0156*/ 	.byte	0x3f
	.zero		1


	//   ....[13]....
        /*0158*/ 	.word	0x000039a0
        /*015c*/ 	.word	0x00000003
        /*0160*/ 	.word	0x00000000
        /*0164*/ 	.short	0x0101
        /*0166*/ 	.byte	0x3f
	.zero		1


	//   ....[14]....
        /*0168*/ 	.word	0x00009b80
        /*016c*/ 	.word	0x00000014
        /*0170*/ 	.word	0x00000018
        /*0174*/ 	.short	0x010a
        /*0176*/ 	.byte	0x3f
	.zero		1


	//   ....[15]....
        /*0178*/ 	.word	0x00009fc0
        /*017c*/ 	.word	0x00000003
        /*0180*/ 	.word	0x00000048
        /*0184*/ 	.short	0x0101
        /*0186*/ 	.byte	0x3f
	.zero		1


	//   ....[16]....
        /*0188*/ 	.word	0x0000a710
        /*018c*/ 	.word	0x00000007
        /*0190*/ 	.word	0x00000000
        /*0194*/ 	.short	0x010a
        /*0196*/ 	.byte	0x3f
	.zero		1


	//   ....[17]....
        /*0198*/ 	.word	0x0000a790
        /*019c*/ 	.word	0x00000006
        /*01a0*/ 	.word	0x00000000
        /*01a4*/ 	.short	0x010a
        /*01a6*/ 	.byte	0x3f
	.zero		1


	//   ....[18]....
        /*01a8*/ 	.word	0x0000a820
        /*01ac*/ 	.word	0x00000003
        /*01b0*/ 	.word	0x00000000
        /*01b4*/ 	.short	0x010a
        /*01b6*/ 	.byte	0x3f
	.zero		1


	//   ....[19]....
        /*01b8*/ 	.word	0x0000a880
        /*01bc*/ 	.word	0x00000003
        /*01c0*/ 	.word	0x00000000
        /*01c4*/ 	.short	0x010a
        /*01c6*/ 	.byte	0x3f
	.zero		1


	//   ....[20]....
        /*01c8*/ 	.word	0x0000a8d0
        /*01cc*/ 	.word	0x00000005
        /*01d0*/ 	.word	0x00000000
        /*01d4*/ 	.short	0x010a
        /*01d6*/ 	.byte	0x3f
	.zero		1


	//   ....[21]....
        /*01d8*/ 	.word	0x0000a9a0
        /*01dc*/ 	.word	0x00000014
        /*01e0*/ 	.word	0x00000018
        /*01e4*/ 	.short	0x010a
        /*01e6*/ 	.byte	0x3f
	.zero		1


	//   ....[22]....
        /*01e8*/ 	.word	0x0000aa70
        /*01ec*/ 	.word	0x00000007
        /*01f0*/ 	.word	0x00000000
        /*01f4*/ 	.short	0x010a
        /*01f6*/ 	.byte	0x3f
	.zero		1


	//   ....[23]....
        /*01f8*/ 	.word	0x0000aac0
        /*01fc*/ 	.word	0x00000006
        /*0200*/ 	.word	0x00000000
        /*0204*/ 	.short	0x010a
        /*0206*/ 	.byte	0x3f
	.zero		1


	//----- nvinfo : EIATTR_NUM_MBARRIERS
	.align		4
.L_35:
        /*0208*/ 	.byte	0x03, 0x38
        /*020a*/ 	.short	0x0008


	//----- nvinfo : EIATTR_EXIT_INSTR_OFFSETS
	.align		4
        /*020c*/ 	.byte	0x04, 0x1c
        /*020e*/ 	.short	(.L_37 - .L_36)


	//   ....[0]....
.L_36:
        /*0210*/ 	.word	0x00000930


	//   ....[1]....
        /*0214*/ 	.word	0x00001140


	//   ....[2]....
        /*0218*/ 	.word	0x000092b0


	//   ....[3]....
        /*021c*/ 	.word	0x00009810


	//   ....[4]....
        /*0220*/ 	.word	0x0000a870


	//----- nvinfo : EIATTR_MAX_THREADS
	.align		4
.L_37:
        /*0224*/ 	.byte	0x04, 0x05
        /*0226*/ 	.short	(.L_39 - .L_38)
.L_38:
        /*0228*/ 	.word	0x00000180
        /*022c*/ 	.word	0x00000001
        /*0230*/ 	.word	0x00000001


	//----- nvinfo : EIATTR_CRS_STACK_SIZE
	.align		4
.L_39:
        /*0234*/ 	.byte	0x04, 0x1e
        /*0236*/ 	.short	(.L_41 - .L_40)
.L_40:
        /*0238*/ 	.word	0x00000000


	//----- nvinfo : EIATTR_CBANK_PARAM_SIZE
	.align		4
.L_41:
        /*023c*/ 	.byte	0x03, 0x19
        /*023e*/ 	.short	0x0470


	//----- nvinfo : EIATTR_PARAM_CBANK
	.align		4
        /*0240*/ 	.byte	0x04, 0x0a
        /*0242*/ 	.short	(.L_43 - .L_42)
	.align		4
.L_42:
        /*0244*/ 	.word	index@(.nv.constant0._ZN7cutlass13device_kernelINS_4gemm6kernel13GemmUniversalIN4cute5tupleIJiiiiEEENS1_10collective13CollectiveMmaINS1_34MainloopSm90TmaGmmaWarpSpecializedILi3ENS5_IJNS4_1CILi2EEENSA_ILi1EEESC_EEENS1_35KernelTmaWarpSpecializedCooperativeEEENS5_IJNSA_ILi128EEENSA_ILi160EEESG_EEENS_10bfloat16_tENS5_IJlSC_lEEESJ_SK_NS4_8TiledMMAINS4_8MMA_AtomIJNS4_4SM904GMMA27MMA_64x32x16_F32BF16BF16_SSILNSO_5MajorE0ELSQ_0ELNSO_7ScaleInE1ELSR_1EEEEEENS4_6LayoutISD_NS5_IJSC_NSA_ILi0EEESV_EEEEENS5_IJNS4_10UnderscoreESY_SY_EEEEENS4_13SM90_TMA_LOADENS4_14ComposedLayoutINS4_7SwizzleILi3ELi4ELi3EEENS4_18smem_ptr_flag_bitsILi16EEENSU_INS5_IJNSA_ILi8EEENSA_ILi64EEEEEENS5_IJS18_SC_EEEEEEEvNS4_8identityENS4_23SM90_TMA_LOAD_MULTICASTES1C_vS1D_EENS_8epilogue10collective6detail29Sm90TmaWarpSpecializedAdapterINS1H_15DefaultEpilogueISJ_SK_SK_NS1G_6thread17LinearCombinationISJ_Li1EffLNS1L_9ScaleType4KindE0ELNS_15FloatRoundStyleE2ESJ_EENS1_15EpilogueDefaultEEEEEvvEEEEvNT_6ParamsE)
        /*0248*/ 	.short	0x0210
        /*024a*/ 	.short	0x0470


	//----- nvinfo : EIATTR_SW_WAR
	.align		4
.L_43:
        /*024c*/ 	.byte	0x04, 0x36
        /*024e*/ 	.short	(.L_45 - .L_44)
.L_44:
        /*0250*/ 	.word	0x00000008
.L_45:


//--------------------- .nv.callgraph             --------------------------
	.section	.nv.callgraph,"",@"SHT_CUDA_CALLGRAPH"
	.align	4
	.sectionentsize	8
	.align		4
        /*0000*/ 	.word	0x00000000
	.align		4
        /*0004*/ 	.word	0xffffffff
	.align		4
        /*0008*/ 	.word	index@(_ZN7cutlass13device_kernelINS_4gemm6kernel13GemmUniversalIN4cute5tupleIJiiiiEEENS1_10collective13CollectiveMmaINS1_34MainloopSm90TmaGmmaWarpSpecializedILi3ENS5_IJNS4_1CILi2EEENSA_ILi1EEESC_EEENS1_35KernelTmaWarpSpecializedCooperativeEEENS5_IJNSA_ILi128EEENSA_ILi160EEESG_EEENS_10bfloat16_tENS5_IJlSC_lEEESJ_SK_NS4_8TiledMMAINS4_8MMA_AtomIJNS4_4SM904GMMA27MMA_64x32x16_F32BF16BF16_SSILNSO_5MajorE0ELSQ_0ELNSO_7ScaleInE1ELSR_1EEEEEENS4_6LayoutISD_NS5_IJSC_NSA_ILi0EEESV_EEEEENS5_IJNS4_10UnderscoreESY_SY_EEEEENS4_13SM90_TMA_LOADENS4_14ComposedLayoutINS4_7SwizzleILi3ELi4ELi3EEENS4_18smem_ptr_flag_bitsILi16EEENSU_INS5_IJNSA_ILi8EEENSA_ILi64EEEEEENS5_IJS18_SC_EEEEEEEvNS4_8identityENS4_23SM90_TMA_LOAD_MULTICASTES1C_vS1D_EENS_8epilogue10collective6detail29Sm90TmaWarpSpecializedAdapterINS1H_15DefaultEpilogueISJ_SK_SK_NS1G_6thread17LinearCombinationISJ_Li1EffLNS1L_9ScaleType4KindE0ELNS_15FloatRoundStyleE2ESJ_EENS1_15EpilogueDefaultEEEEEvvEEEEvNT_6ParamsE)
	.align		4
        /*000c*/ 	.word	index@(__assertfail)
	.align		4
        /*0010*/ 	.word	0x00000000
	.align		4
        /*0014*/ 	.word	0xfffffffe
	.align		4
        /*0018*/ 	.word	0x00000000
	.align		4
        /*001c*/ 	.word	0xfffffffd
	.align		4
        /*0020*/ 	.word	0x00000000
	.align		4
        /*0024*/ 	.word	0xfffffffc


//--------------------- .nv.constant4             --------------------------
	.section	.nv.constant4,"a",@progbits
	.align	8
	.align		8
.nv.constant4:
        /*0000*/ 	.dword	__assertfail
	.align		8
        /*0008*/ 	.dword	__unnamed_1
	.align		8
        /*0010*/ 	.dword	_ZN39_INTERNAL_a58a3a79_4_k_cu_c0cc739b_49904cuda3std3__45__cpo5beginE
	.align		8
        /*0018*/ 	.dword	_ZN39_INTERNAL_a58a3a79_4_k_cu_c0cc739b_49904cuda3std3__45__cpo3endE
	.align		8
        /*0020*/ 	.dword	_ZN39_INTERNAL_a58a3a79_4_k_cu_c0cc739b_49904cuda3std3__45__cpo6cbeginE
	.align		8
        /*0028*/ 	.dword	_ZN39_INTERNAL_a58a3a79_4_k_cu_c0cc739b_49904cuda3std3__45__cpo4cendE
	.align		8
        /*0030*/ 	.dword	_ZN39_INTERNAL_a58a3a79_4_k_cu_c0cc739b_49904cuda3std3__441_GLOBAL__N__a58a3a79_4_k_cu_c0cc739b_49906ignoreE
	.align		8
        /*0038*/ 	.dword	_ZN39_INTERNAL_a58a3a79_4_k_cu_c0cc739b_49904cuda3std3__419piecewise_constructE
	.align		8
        /*0040*/ 	.dword	_ZN39_INTERNAL_a58a3a79_4_k_cu_c0cc739b_49904cuda3std3__48in_placeE
	.align		8
        /*0048*/ 	.dword	_ZN39_INTERNAL_a58a3a79_4_k_cu_c0cc739b_49904cuda3std6ranges3__45__cpo4swapE
	.align		8
        /*0050*/ 	.dword	_ZN39_INTERNAL_a58a3a79_4_k_cu_c0cc739b_49904cuda3std6ranges3__45__cpo9iter_moveE
	.align		8
        /*0058*/ 	.dword	_ZN39_INTERNAL_a58a3a79_4_k_cu_c0cc739b_49904cute7productE
	.align		8
        /*0060*/ 	.dword	_ZN39_INTERNAL_a58a3a79_4_k_cu_c0cc739b_49904cute1_E
	.align		8
        /*0068*/ 	.dword	$str$22
	.align		8
        /*0070*/ 	.dword	$str$23


//--------------------- .text._ZN7cutlass13device_kernelINS_4gemm6kernel13GemmUniversalIN4cute5tupleIJiiiiEEENS1_10collective13CollectiveMmaINS1_34MainloopSm90TmaGmmaWarpSpecializedILi3ENS5_IJNS4_1CILi2EEENSA_ILi1EEESC_EEENS1_35KernelTmaWarpSpecializedCooperativeEEENS5_IJNSA_ILi128EEENSA_ILi160EEESG_EEENS_10bfloat16_tENS5_IJlSC_lEEESJ_SK_NS4_8TiledMMAINS4_8MMA_AtomIJNS4_4SM904GMMA27MMA_64x32x16_F32BF16BF16_SSILNSO_5MajorE0ELSQ_0ELNSO_7ScaleInE1ELSR_1EEEEEENS4_6LayoutISD_NS5_IJSC_NSA_ILi0EEESV_EEEEENS5_IJNS4_10UnderscoreESY_SY_EEEEENS4_13SM90_TMA_LOADENS4_14ComposedLayoutINS4_7SwizzleILi3ELi4ELi3EEENS4_18smem_ptr_flag_bitsILi16EEENSU_INS5_IJNSA_ILi8EEENSA_ILi64EEEEEENS5_IJS18_SC_EEEEEEEvNS4_8identityENS4_23SM90_TMA_LOAD_MULTICASTES1C_vS1D_EENS_8epilogue10collective6detail29Sm90TmaWarpSpecializedAdapterINS1H_15DefaultEpilogueISJ_SK_SK_NS1G_6thread17LinearCombinationISJ_Li1EffLNS1L_9ScaleType4KindE0ELNS_15FloatRoundStyleE2ESJ_EENS1_15EpilogueDefaultEEEEEvvEEEEvNT_6ParamsE --------------------------
	.section	.text._ZN7cutlass13device_kernelINS_4gemm6kernel13GemmUniversalIN4cute5tupleIJiiiiEEENS1_10collective13CollectiveMmaINS1_34MainloopSm90TmaGmmaWarpSpecializedILi3ENS5_IJNS4_1CILi2EEENSA_ILi1EEESC_EEENS1_35KernelTmaWarpSpecializedCooperativeEEENS5_IJNSA_ILi128EEENSA_ILi160EEESG_EEENS_10bfloat16_tENS5_IJlSC_lEEESJ_SK_NS4_8TiledMMAINS4_8MMA_AtomIJNS4_4SM904GMMA27MMA_64x32x16_F32BF16BF16_SSILNSO_5MajorE0ELSQ_0ELNSO_7ScaleInE1ELSR_1EEEEEENS4_6LayoutISD_NS5_IJSC_NSA_ILi0EEESV_EEEEENS5_IJNS4_10UnderscoreESY_SY_EEEEENS4_13SM90_TMA_LOADENS4_14ComposedLayoutINS4_7SwizzleILi3ELi4ELi3EEENS4_18smem_ptr_flag_bitsILi16EEENSU_INS5_IJNSA_ILi8EEENSA_ILi64EEEEEENS5_IJS18_SC_EEEEEEEvNS4_8identityENS4_23SM90_TMA_LOAD_MULTICASTES1C_vS1D_EENS_8epilogue10collective6detail29Sm90TmaWarpSpecializedAdapterINS1H_15DefaultEpilogueISJ_SK_SK_NS1G_6thread17LinearCombinationISJ_Li1EffLNS1L_9ScaleType4KindE0ELNS_15FloatRoundStyleE2ESJ_EENS1_15EpilogueDefaultEEEEEvvEEEEvNT_6ParamsE,"ax",@progbits
	.align	128
.text._ZN7cutlass13device_kernelINS_4gemm6kernel13GemmUniversalIN4cute5tupleIJiiiiEEENS1_10collective13CollectiveMmaINS1_34MainloopSm90TmaGmmaWarpSpecializedILi3ENS5_IJNS4_1CILi2EEENSA_ILi1EEESC_EEENS1_35KernelTmaWarpSpecializedCooperativeEEENS5_IJNSA_ILi128EEENSA_ILi160EEESG_EEENS_10bfloat16_tENS5_IJlSC_lEEESJ_SK_NS4_8TiledMMAINS4_8MMA_AtomIJNS4_4SM904GMMA27MMA_64x32x16_F32BF16BF16_SSILNSO_5MajorE0ELSQ_0ELNSO_7ScaleInE1ELSR_1EEEEEENS4_6LayoutISD_NS5_IJSC_NSA_ILi0EEESV_EEEEENS5_IJNS4_10UnderscoreESY_SY_EEEEENS4_13SM90_TMA_LOADENS4_14ComposedLayoutINS4_7SwizzleILi3ELi4ELi3EEENS4_18smem_ptr_flag_bitsILi16EEENSU_INS5_IJNSA_ILi8EEENSA_ILi64EEEEEENS5_IJS18_SC_EEEEEEEvNS4_8identityENS4_23SM90_TMA_LOAD_MULTICASTES1C_vS1D_EENS_8epilogue10collective6detail29Sm90TmaWarpSpecializedAdapterINS1H_15DefaultEpilogueISJ_SK_SK_NS1G_6thread17LinearCombinationISJ_Li1EffLNS1L_9ScaleType4KindE0ELNS_15FloatRoundStyleE2ESJ_EENS1_15EpilogueDefaultEEEEEvvEEEEvNT_6ParamsE:
        .type           _ZN7cutlass13device_kernelINS_4gemm6kernel13GemmUniversalIN4cute5tupleIJiiiiEEENS1_10collective13CollectiveMmaINS1_34MainloopSm90TmaGmmaWarpSpecializedILi3ENS5_IJNS4_1CILi2EEENSA_ILi1EEESC_EEENS1_35KernelTmaWarpSpecializedCooperativeEEENS5_IJNSA_ILi128EEENSA_ILi160EEESG_EEENS_10bfloat16_tENS5_IJlSC_lEEESJ_SK_NS4_8TiledMMAINS4_8MMA_AtomIJNS4_4SM904GMMA27MMA_64x32x16_F32BF16BF16_SSILNSO_5MajorE0ELSQ_0ELNSO_7ScaleInE1ELSR_1EEEEEENS4_6LayoutISD_NS5_IJSC_NSA_ILi0EEESV_EEEEENS5_IJNS4_10UnderscoreESY_SY_EEEEENS4_13SM90_TMA_LOADENS4_14ComposedLayoutINS4_7SwizzleILi3ELi4ELi3EEENS4_18smem_ptr_flag_bitsILi16EEENSU_INS5_IJNSA_ILi8EEENSA_ILi64EEEEEENS5_IJS18_SC_EEEEEEEvNS4_8identityENS4_23SM90_TMA_LOAD_MULTICASTES1C_vS1D_EENS_8epilogue10collective6detail29Sm90TmaWarpSpecializedAdapterINS1H_15DefaultEpilogueISJ_SK_SK_NS1G_6thread17LinearCombinationISJ_Li1EffLNS1L_9ScaleType4KindE0ELNS_15FloatRoundStyleE2ESJ_EENS1_15EpilogueDefaultEEEEEvvEEEEvNT_6ParamsE,@function
        .size           _ZN7cutlass13device_kernelINS_4gemm6kernel13GemmUniversalIN4cute5tupleIJiiiiEEENS1_10collective13CollectiveMmaINS1_34MainloopSm90TmaGmmaWarpSpecializedILi3ENS5_IJNS4_1CILi2EEENSA_ILi1EEESC_EEENS1_35KernelTmaWarpSpecializedCooperativeEEENS5_IJNSA_ILi128EEENSA_ILi160EEESG_EEENS_10bfloat16_tENS5_IJlSC_lEEESJ_SK_NS4_8TiledMMAINS4_8MMA_AtomIJNS4_4SM904GMMA27MMA_64x32x16_F32BF16BF16_SSILNSO_5MajorE0ELSQ_0ELNSO_7ScaleInE1ELSR_1EEEEEENS4_6LayoutISD_NS5_IJSC_NSA_ILi0EEESV_EEEEENS5_IJNS4_10UnderscoreESY_SY_EEEEENS4_13SM90_TMA_LOADENS4_14ComposedLayoutINS4_7SwizzleILi3ELi4ELi3EEENS4_18smem_ptr_flag_bitsILi16EEENSU_INS5_IJNSA_ILi8EEENSA_ILi64EEEEEENS5_IJS18_SC_EEEEEEEvNS4_8identityENS4_23SM90_TMA_LOAD_MULTICASTES1C_vS1D_EENS_8epilogue10collective6detail29Sm90TmaWarpSpecializedAdapterINS1H_15DefaultEpilogueISJ_SK_SK_NS1G_6thread17LinearCombinationISJ_Li1EffLNS1L_9ScaleType4KindE0ELNS_15FloatRoundStyleE2ESJ_EENS1_15EpilogueDefaultEEEEEvvEEEEvNT_6ParamsE,(.L_x_229 - _ZN7cutlass13device_kernelINS_4gemm6kernel13GemmUniversalIN4cute5tupleIJiiiiEEENS1_10collective13CollectiveMmaINS1_34MainloopSm90TmaGmmaWarpSpecializedILi3ENS5_IJNS4_1CILi2EEENSA_ILi1EEESC_EEENS1_35KernelTmaWarpSpecializedCooperativeEEENS5_IJNSA_ILi128EEENSA_ILi160EEESG_EEENS_10bfloat16_tENS5_IJlSC_lEEESJ_SK_NS4_8TiledMMAINS4_8MMA_AtomIJNS4_4SM904GMMA27MMA_64x32x16_F32BF16BF16_SSILNSO_5MajorE0ELSQ_0ELNSO_7ScaleInE1ELSR_1EEEEEENS4_6LayoutISD_NS5_IJSC_NSA_ILi0EEESV_EEEEENS5_IJNS4_10UnderscoreESY_SY_EEEEENS4_13SM90_TMA_LOADENS4_14ComposedLayoutINS4_7SwizzleILi3ELi4ELi3EEENS4_18smem_ptr_flag_bitsILi16EEENSU_INS5_IJNSA_ILi8EEENSA_ILi64EEEEEENS5_IJS18_SC_EEEEEEEvNS4_8identityENS4_23SM90_TMA_LOAD_MULTICASTES1C_vS1D_EENS_8epilogue10collective6detail29Sm90TmaWarpSpecializedAdapterINS1H_15DefaultEpilogueISJ_SK_SK_NS1G_6thread17LinearCombinationISJ_Li1EffLNS1L_9ScaleType4KindE0ELNS_15FloatRoundStyleE2ESJ_EENS1_15EpilogueDefaultEEEEEvvEEEEvNT_6ParamsE)
        .other          _ZN7cutlass13device_kernelINS_4gemm6kernel13GemmUniversalIN4cute5tupleIJiiiiEEENS1_10collective13CollectiveMmaINS1_34MainloopSm90TmaGmmaWarpSpecializedILi3ENS5_IJNS4_1CILi2EEENSA_ILi1EEESC_EEENS1_35KernelTmaWarpSpecializedCooperativeEEENS5_IJNSA_ILi128EEENSA_ILi160EEESG_EEENS_10bfloat16_tENS5_IJlSC_lEEESJ_SK_NS4_8TiledMMAINS4_8MMA_AtomIJNS4_4SM904GMMA27MMA_64x32x16_F32BF16BF16_SSILNSO_5MajorE0ELSQ_0ELNSO_7ScaleInE1ELSR_1EEEEEENS4_6LayoutISD_NS5_IJSC_NSA_ILi0EEESV_EEEEENS5_IJNS4_10UnderscoreESY_SY_EEEEENS4_13SM90_TMA_LOADENS4_14ComposedLayoutINS4_7SwizzleILi3ELi4ELi3EEENS4_18smem_ptr_flag_bitsILi16EEENSU_INS5_IJNSA_ILi8EEENSA_ILi64EEEEEENS5_IJS18_SC_EEEEEEEvNS4_8identityENS4_23SM90_TMA_LOAD_MULTICASTES1C_vS1D_EENS_8epilogue10collective6detail29Sm90TmaWarpSpecializedAdapterINS1H_15DefaultEpilogueISJ_SK_SK_NS1G_6thread17LinearCombinationISJ_Li1EffLNS1L_9ScaleType4KindE0ELNS_15FloatRoundStyleE2ESJ_EENS1_15EpilogueDefaultEEEEEvvEEEEvNT_6ParamsE,@"STO_CUDA_ENTRY STV_DEFAULT"
_ZN7cutlass13device_kernelINS_4gemm6kernel13GemmUniversalIN4cute5tupleIJiiiiEEENS1_10collective13CollectiveMmaINS1_34MainloopSm90TmaGmmaWarpSpecializedILi3ENS5_IJNS4_1CILi2EEENSA_ILi1EEESC_EEENS1_35KernelTmaWarpSpecializedCooperativeEEENS5_IJNSA_ILi128EEENSA_ILi160EEESG_EEENS_10bfloat16_tENS5_IJlSC_lEEESJ_SK_NS4_8TiledMMAINS4_8MMA_AtomIJNS4_4SM904GMMA27MMA_64x32x16_F32BF16BF16_SSILNSO_5MajorE0ELSQ_0ELNSO_7ScaleInE1ELSR_1EEEEEENS4_6LayoutISD_NS5_IJSC_NSA_ILi0EEESV_EEEEENS5_IJNS4_10UnderscoreESY_SY_EEEEENS4_13SM90_TMA_LOADENS4_14ComposedLayoutINS4_7SwizzleILi3ELi4ELi3EEENS4_18smem_ptr_flag_bitsILi16EEENSU_INS5_IJNSA_ILi8EEENSA_ILi64EEEEEENS5_IJS18_SC_EEEEEEEvNS4_8identityENS4_23SM90_TMA_LOAD_MULTICASTES1C_vS1D_EENS_8epilogue10collective6detail29Sm90TmaWarpSpecializedAdapterINS1H_15DefaultEpilogueISJ_SK_SK_NS1G_6thread17LinearCombinationISJ_Li1EffLNS1L_9ScaleType4KindE0ELNS_15FloatRoundStyleE2ESJ_EENS1_15EpilogueDefaultEEEEEvvEEEEvNT_6ParamsE:
[----:B------:R-:W0:Y:S01]  /*0000*/  LDC R1, c[0x0][0x28] ;  /* 0x00000a00ff017b82 */ /* 0x000e220000000800 */
[----:B------:R-:W1:Y:S01]  /*0010*/  S2R R18, SR_TID.X ;  /* 0x0000000000127919 */ /* 0x000e620000002100 */
[----:B------:R-:W-:Y:S01]  /*0020*/  ELECT P0, URZ, PT ;  /* 0x00000000003f782f */ /* 0x000fe20003800000 */
[----:B------:R-:W-:Y:S01]  /*0030*/  BSSY B0, `(.L_x_0) ;  /* 0x000000f000007945 */ /* 0x000fe20003800000 */
[--C-:B-1----:R-:W-:Y:S02]  /*0040*/  SHF.R.U32.HI R0, RZ, 0x5, R18.reuse ;  /* 0x00000005ff007819 */ /* 0x102fe40000011612 */
[----:B------:R-:W-:-:S03]  /*0050*/  SHF.R.U32.HI R3, RZ, 0x7, R18 ;  /* 0x00000007ff037819 */ /* 0x000fc60000011612 */
[----:B------:R-:W1:Y:S04]  /*0060*/  SHFL.IDX PT, R2, R0, RZ, 0x1f ;  /* 0x00001fff00027589 */ /* 0x000e6800000e0000 */
[----:B------:R2:W3:Y:S01]  /*0070*/  SHFL.IDX PT, R5, R3, RZ, 0x1f ;  /* 0x00001fff03057589 */ /* 0x0004e200000e0000 */
[----:B-1----:R-:W-:-:S13]  /*0080*/  ISETP.NE.OR P0, PT, R2, RZ, !P0 ;  /* 0x000000ff0200720c */ /* 0x002fda0004705670 */
[----:B0-23--:R-:W-:Y:S05]  /*0090*/  @P0 BRA `(.L_x_1) ;  /* 0x0000000000200947 */ /* 0x00dfea0003800000 */
[----:B------:R-:W-:Y:S02]  /*00a0*/  ULDC.64 UR4, c[0x0][0x198] ;  /* 0x0000660000047ab9 */ /* 0x000fe40000000a00 */
[----:B------:R-:W-:Y:S02]  /*00b0*/  UIADD3 UR6, UP0, UR4, 0xf0, URZ ;  /* 0x000000f004067890 */ /* 0x000fe4000ff1e03f */
[----:B------:R-:W-:Y:S02]  /*00c0*/  UIADD3 UR4, UP1, UR4, 0x1f0, URZ ;  /* 0x000001f004047890 */ /* 0x000fe4000ff3e03f */
[----:B------:R-:W-:Y:S02]  /*00d0*/  UIADD3.X UR7, URZ, UR5, URZ, UP0, !UPT ;  /* 0x000000053f077290 */ /* 0x000fe400087fe43f */
[----:B------:R-:W-:-:S07]  /*00e0*/  UIADD3.X UR5, URZ, UR5, URZ, UP1, !UPT ;  /* 0x000000053f057290 */ /* 0x000fce0008ffe43f */
[----:B------:R0:W-:Y:S02]  /*00f0*/  UTMACCTL.PF [UR6] ;  /* 0x00000000060079b9 */ /* 0x0001e40008040000 */
[----:B------:R0:W-:Y:S02]  /*0100*/  UTMACCTL.PF [UR4] ;  /* 0x00000000040079b9 */ /* 0x0001e40008040000 */
[----:B0-----:R-:W-:Y:S01]  /*0110*/  NOP ;  /* 0x0000000000007918 */ /* 0x001fe20000000000 */
.L_x_1:
[----:B------:R-:W-:Y:S05]  /*0120*/  BSYNC B0 ;  /* 0x0000000000007941 */ /* 0x000fea0003800000 */
.L_x_0:
[----:B------:R-:W0:Y:S02]  /*0130*/  SHFL.IDX PT, R3, R0, RZ, 0x1f ;  /* 0x00001fff00037589 */ /* 0x000e2400000e0000 */
[----:B0-----:R-:W-:-:S13]  /*0140*/  ISETP.NE.AND P0, PT, R3, RZ, PT ;  /* 0x000000ff0300720c */ /* 0x001fda0003f05270 */
[----:B------:R-:W-:Y:S05]  /*0150*/  @P0 BRA `(.L_x_2) ;  /* 0x0000000000500947 */ /* 0x000fea0003800000 */
[----:B------:R-:W0:Y:S01]  /*0160*/  S2UR UR8, SR_CgaCtaId ;  /* 0x00000000000879c3 */ /* 0x000e220000008800 */
[----:B------:R-:W-:Y:S01]  /*0170*/  UMOV UR4, 0x400 ;  /* 0x0000040000047882 */ /* 0x000fe20000000000 */
[----:B------:R-:W-:Y:S01]  /*0180*/  UMOV UR5, 0x1 ;  /* 0x0000000100057882 */ /* 0x000fe20000000000 */
[----:B------:R-:W-:Y:S01]  /*0190*/  UMOV UR6, 0x4 ;  /* 0x0000000400067882 */ /* 0x000fe20000000000 */
[----:B------:R-:W-:Y:S01]  /*01a0*/  ELECT P0, URZ, PT ;  /* 0x00000000003f782f */ /* 0x000fe20003800000 */
[----:B------:R-:W-:-:S04]  /*01b0*/  UIADD3 UR6, -UR6, 0x100000, URZ ;  /* 0x0010000006067890 */ /* 0x000fc8000fffe13f */
[----:B------:R-:W-:Y:S02]  /*01c0*/  USHF.L.U32 UR7, UR6, 0xb, URZ ;  /* 0x0000000b06077899 */ /* 0x000fe4000800063f */
[----:B------:R-:W-:Y:S02]  /*01d0*/  USHF.L.U32 UR6, UR6, 0x1, URZ ;  /* 0x0000000106067899 */ /* 0x000fe4000800063f */
[----:B0-----:R-:W-:Y:S02]  /*01e0*/  ULEA UR8, UR8, UR4, 0x18 ;  /* 0x0000000408087291 */ /* 0x001fe4000f8ec03f */
[----:B------:R-:W-:-:S04]  /*01f0*/  UIADD3 UR4, -UR5, 0x100000, URZ ;  /* 0x0010000005047890 */ /* 0x000fc8000fffe13f */
[----:B------:R-:W-:Y:S02]  /*0200*/  USHF.L.U32 UR5, UR4, 0xb, URZ ;  /* 0x0000000b04057899 */ /* 0x000fe4000800063f */
[----:B------:R-:W-:Y:S01]  /*0210*/  USHF.L.U32 UR4, UR4, 0x1, URZ ;  /* 0x0000000104047899 */ /* 0x000fe2000800063f */
[----:B------:R-:W0:Y:S11]  /*0220*/  FENCE.VIEW.ASYNC.S ;  /* 0x00000000000073c6 */ /* 0x000e360000000000 */
[----:B0-----:R0:W1:Y:S01]  /*0230*/  SYNCS.EXCH.64 URZ, [UR8], UR4 ;  /* 0x00000004083f75b2 */ /* 0x0010620008000100 */
[----:B------:R0:W2:Y:S01]  /*0240*/  SYNCS.EXCH.64 URZ, [UR8+0x18], UR6 ;  /* 0x00001806083f75b2 */ /* 0x0000a20008000100 */
[----:B------:R0:W3:Y:S01]  /*0250*/  SYNCS.EXCH.64 URZ, [UR8+0x8], UR4 ;  /* 0x00000804083f75b2 */ /* 0x0000e20008000100 */
[----:B------:R0:W4:Y:S01]  /*0260*/  SYNCS.EXCH.64 URZ, [UR8+0x20], UR6 ;  /* 0x00002006083f75b2 */ /* 0x0001220008000100 */
[----:B------:R0:W0:Y:S01]  /*0270*/  SYNCS.EXCH.64 URZ, [UR8+0x10], UR4 ;  /* 0x00001004083f75b2 */ /* 0x0000220008000100 */
[----:B------:R0:W0:Y:S01]  /*0280*/  SYNCS.EXCH.64 URZ, [UR8+0x28], UR6 ;  /* 0x00002806083f75b2 */ /* 0x0000220008000100 */
[----:B------:R-:W-:Y:S01]  /*0290*/  NOP ;  /* 0x0000000000007918 */ /* 0x000fe20000000000 */
.L_x_2:
[----:B------:R-:W-:Y:S01]  /*02a0*/  SHF.R.S32.HI R7, RZ, 0x1f, R18 ;  /* 0x0000001fff077819 */ /* 0x000fe20000011412 */
[----:B------:R-:W5:Y:S01]  /*02b0*/  SHFL.IDX PT, R0, R0, RZ, 0x1f ;  /* 0x00001fff00007589 */ /* 0x000f6200000e0000 */
[----:B0-----:R-:W0:Y:S01]  /*02c0*/  S2UR UR8, SR_CTAID.X ;  /* 0x00000000000879c3 */ /* 0x001e220000002500 */
[----:B------:R-:W-:Y:S02]  /*02d0*/  ELECT P0, URZ, PT ;  /* 0x00000000003f782f */ /* 0x000fe40003800000 */
[----:B------:R-:W-:Y:S01]  /*02e0*/  LEA.HI R7, R7, R18, RZ, 0x7 ;  /* 0x0000001207077211 */ /* 0x000fe200078f38ff */
[----:B------:R-:W1:Y:S01]  /*02f0*/  S2R R4, SR_CTAID.Y ;  /* 0x0000000000047919 */ /* 0x000e620000002600 */
[----:B------:R-:W-:Y:S01]  /*0300*/  SHF.R.S32.HI R8, RZ, 0x1f, R3 ;  /* 0x0000001fff087819 */ /* 0x000fe20000011403 */
[----:B------:R-:W-:Y:S01]  /*0310*/  ULDC UR4, c[0x0][0x150] ;  /* 0x0000540000047ab9 */ /* 0x000fe20000000800 */
[----:B------:R-:W-:Y:S01]  /*0320*/  LOP3.LUT R7, R7, 0xffffff80, RZ, 0xc0, !PT ;  /* 0xffffff8007077812 */ /* 0x000fe200078ec0ff */
[----:B------:R-:W-:Y:S01]  /*0330*/  NOP ;  /* 0x0000000000007918 */ /* 0x000fe20000000000 */
[----:B------:R-:W-:Y:S01]  /*0340*/  LEA.HI R8, R8, R3, RZ, 0x2 ;  /* 0x0000000308087211 */ /* 0x000fe200078f10ff */
[----:B------:R-:W2:Y:S01]  /*0350*/  LDC R10, c[0x0][0x144] ;  /* 0x00005100ff0a7b82 */ /* 0x000ea20000000800 */
[----:B------:R-:W-:Y:S01]  /*0360*/  NOP ;  /* 0x0000000000007918 */ /* 0x000fe20000000000 */
[----:B------:R-:W-:Y:S01]  /*0370*/  IMAD.IADD R6, R18, 0x1, -R7 ;  /* 0x0000000112067824 */ /* 0x000fe200078e0a07 */
[----:B------:R-:W-:Y:S01]  /*0380*/  LOP3.LUT R8, R8, 0x3ffffffc, RZ, 0xc0, !PT ;  /* 0x3ffffffc08087812 */ /* 0x000fe200078ec0ff */
[----:B------:R-:W-:Y:S01]  /*0390*/  IMAD.MOV.U32 R23, RZ, RZ, 0x1 ;  /* 0x00000001ff177424 */ /* 0x000fe200078e00ff */
[----:B------:R-:W-:-:S02]  /*03a0*/  ISETP.NE.AND P3, PT, R5, RZ, PT ;  /* 0x000000ff0500720c */ /* 0x000fc40003f65270 */
[----:B------:R-:W-:Y:S01]  /*03b0*/  SHF.R.S32.HI R7, RZ, 0x1f, R6 ;  /* 0x0000001fff077819 */ /* 0x000fe20000011406 */
[----:B------:R-:W-:Y:S01]  /*03c0*/  IMAD.IADD R8, R3, 0x1, -R8 ;  /* 0x0000000103087824 */ /* 0x000fe200078e0a08 */
[----:B------:R-:W3:Y:S02]  /*03d0*/  LDC R13, c[0x0][0x140] ;  /* 0x00005000ff0d7b82 */ /* 0x000ee40000000800 */
[----:B------:R-:W-:Y:S02]  /*03e0*/  LEA.HI R7, R7, R6, RZ, 0x3 ;  /* 0x0000000607077211 */ /* 0x000fe400078f18ff */
[----:B-----5:R-:W-:Y:S02]  /*03f0*/  ISETP.NE.OR P0, PT, R0, RZ, !P0 ;  /* 0x000000ff0000720c */ /* 0x020fe40004705670 */
[--C-:B------:R-:W-:Y:S02]  /*0400*/  SHF.R.S32.HI R0, RZ, 0x3, R7.reuse ;  /* 0x00000003ff007819 */ /* 0x100fe40000011407 */
[----:B------:R-:W-:-:S02]  /*0410*/  SHF.R.S32.HI R7, RZ, 0x1f, R7 ;  /* 0x0000001fff077819 */ /* 0x000fc40000011407 */
[----:B0-----:R-:W-:Y:S02]  /*0420*/  I2FP.F32.U32 R9, UR8 ;  /* 0x0000000800097c45 */ /* 0x001fe40008201000 */
[----:B------:R-:W-:-:S03]  /*0430*/  LEA.HI R7, R7, R0, RZ, 0x2 ;  /* 0x0000000007077211 */ /* 0x000fc600078f10ff */
[----:B------:R-:W-:Y:S01]  /*0440*/  FMUL R9, R9, UR4 ;  /* 0x0000000409097c20 */ /* 0x000fe20008400000 */
[----:B------:R-:W-:Y:S01]  /*0450*/  LOP3.LUT R7, R7, 0xfffffffc, RZ, 0xc0, !PT ;  /* 0xfffffffc07077812 */ /* 0x000fe200078ec0ff */
[----:B------:R-:W-:Y:S01]  /*0460*/  VOTEU.ALL UP0, P0 ;  /* 0x00000000003f7886 */ /* 0x000fe20000000000 */
[----:B-1----:R-:W-:Y:S01]  /*0470*/  I2FP.F32.U32 R3, R4 ;  /* 0x0000000400037245 */ /* 0x002fe20000201000 */
[----:B------:R-:W-:Y:S01]  /*0480*/  ULDC UR4, c[0x0][0x154] ;  /* 0x0000550000047ab9 */ /* 0x000fe20000000800 */
[----:B------:R-:W-:Y:S01]  /*0490*/  VOTEU.ALL UP1, P0 ;  /* 0x00000000003f7886 */ /* 0x000fe20000020000 */
[----:B------:R-:W0:Y:S01]  /*04a0*/  F2I.U32.TRUNC.NTZ R9, R9 ;  /* 0x0000000900097305 */ /* 0x000e22000020f000 */
[----:B------:R-:W-:Y:S01]  /*04b0*/  IMAD.IADD R7, R0, 0x1, -R7 ;  /* 0x0000000100077824 */ /* 0x000fe200078e0a07 */
[----:B------:R-:W1:Y:S01]  /*04c0*/  @!UP0 S2UR UR7, SR_CgaCtaId ;  /* 0x00000000000789c3 */ /* 0x000e620000008800 */
[----:B------:R-:W-:Y:S01]  /*04d0*/  FMUL R12, R3, UR4 ;  /* 0x00000004030c7c20 */ /* 0x000fe20008400000 */
[----:B------:R-:W-:Y:S01]  /*04e0*/  UMOV UR4, 0x20 ;  /* 0x0000002000047882 */ /* 0x000fe20000000000 */
[----:B------:R-:W-:Y:S01]  /*04f0*/  IMAD R8, R8, 0x4, R7 ;  /* 0x0000000408087824 */ /* 0x000fe200078e0207 */
[----:B------:R-:W-:Y:S01]  /*0500*/  @!UP0 UMOV UR6, 0x400 ;  /* 0x0000040000068882 */ /* 0x000fe20000000000 */
[----:B------:R-:W-:-:S04]  /*0510*/  @!UP0 UIADD3 UR4, -UR4, 0x100000, URZ ;  /* 0x0010000004048890 */ /* 0x000fc8000fffe13f */
[----:B------:R-:W-:Y:S02]  /*0520*/  @!UP0 USHF.L.U32 UR5, UR4, 0xb, URZ ;  /* 0x0000000b04058899 */ /* 0x000fe4000800063f */
[----:B------:R-:W-:Y:S01]  /*0530*/  @!UP0 USHF.L.U32 UR4, UR4, 0x1, URZ ;  /* 0x0000000104048899 */ /* 0x000fe2000800063f */
[----:B---3--:R-:W-:Y:S01]  /*0540*/  ISETP.EQ.U32.AND P2, PT, R13, 0x1, PT ;  /* 0x000000010d00780c */ /* 0x008fe20003f42070 */
[----:B------:R-:W3:Y:S01]  /*0550*/  F2I.U32.TRUNC.NTZ R12, R12 ;  /* 0x0000000c000c7305 */ /* 0x000ee2000020f000 */
[----:B------:R-:W-:Y:S01]  /*0560*/  LEA.HI R0, R8, R8, RZ, 0x1 ;  /* 0x0000000808007211 */ /* 0x000fe200078f08ff */
[----:B------:R-:W5:Y:S03]  /*0570*/  LDC R7, c[0x0][0x148] ;  /* 0x00005200ff077b82 */ /* 0x000f660000000800 */
[----:B------:R-:W-:Y:S01]  /*0580*/  LOP3.LUT R11, R0, 0xfffffffe, RZ, 0xc0, !PT ;  /* 0xfffffffe000b7812 */ /* 0x000fe200078ec0ff */
[----:B0-----:R-:W-:Y:S01]  /*0590*/  IMAD.MOV R15, RZ, RZ, -R9 ;  /* 0x000000ffff0f7224 */ /* 0x001fe200078e0a09 */
[----:B------:R-:W-:-:S03]  /*05a0*/  SHF.R.S32.HI R9, RZ, 0x1f, R2 ;  /* 0x0000001fff097819 */ /* 0x000fc60000011402 */
[----:B--2---:R-:W-:Y:S01]  /*05b0*/  IMAD R3, R10, R15, UR8 ;  /* 0x000000080a037e24 */ /* 0x004fe2000f8e020f */
[----:B------:R-:W-:Y:S01]  /*05c0*/  LEA.HI R9, R9, R2, RZ, 0x2 ;  /* 0x0000000209097211 */ /* 0x000fe200078f10ff */
[C---:B------:R-:W-:Y:S02]  /*05d0*/  IMAD.IADD R0, R8.reuse, 0x1, -R11 ;  /* 0x0000000108007824 */ /* 0x040fe400078e0a0b */
[----:B------:R-:W-:Y:S01]  /*05e0*/  IMAD.SHL.U32 R11, R8, 0x4, RZ ;  /* 0x00000004080b7824 */ /* 0x000fe200078e00ff */
[----:B------:R-:W-:Y:S01]  /*05f0*/  LOP3.LUT R9, R9, 0xfffffffc, RZ, 0xc0, !PT ;  /* 0xfffffffc09097812 */ /* 0x000fe200078ec0ff */
[----:B---3--:R-:W-:Y:S01]  /*0600*/  IMAD.MOV R21, RZ, RZ, -R12 ;  /* 0x000000ffff157224 */ /* 0x008fe200078e0a0c */
[----:B------:R-:W-:Y:S01]  /*0610*/  ISETP.NE.AND P4, PT, R0, R3, PT ;  /* 0x000000030000720c */ /* 0x000fe20003f85270 */
[----:B-1----:R-:W-:Y:S01]  /*0620*/  @!UP0 ULEA UR6, UR7, UR6, 0x18 ;  /* 0x0000000607068291 */ /* 0x002fe2000f8ec03f */
[----:B------:R-:W-:Y:S01]  /*0630*/  LOP3.LUT R22, R8, 0xc, R11, 0x78, !PT ;  /* 0x0000000c08167812 */ /* 0x000fe200078e780b */
[----:B------:R-:W-:Y:S01]  /*0640*/  IMAD.IADD R0, R2, 0x1, -R9 ;  /* 0x0000000102007824 */ /* 0x000fe200078e0a09 */
[----:B------:R-:W-:Y:S01]  /*0650*/  VOTEU.ALL UP0, P0 ;  /* 0x00000000003f7886 */ /* 0x000fe20000000000 */
[----:B------:R-:W-:Y:S01]  /*0660*/  LOP3.LUT P0, RZ, R6, 0x7, RZ, 0xc0, !PT ;  /* 0x0000000706ff7812 */ /* 0x000fe2000780c0ff */
[----:B------:R-:W-:-:S02]  /*0670*/  VIADD R6, R5, 0xffffffff ;  /* 0xffffffff05067836 */ /* 0x000fc40000000000 */
[----:B------:R-:W-:Y:S01]  /*0680*/  ISETP.NE.AND P1, PT, R0, 0x3, PT ;  /* 0x000000030000780c */ /* 0x000fe20003f25270 */
[----:B-----5:R-:W-:Y:S01]  /*0690*/  IMAD R9, R7, R21, R4 ;  /* 0x0000001507097224 */ /* 0x020fe200078e0204 */
[----:B------:R-:W-:Y:S02]  /*06a0*/  ISETP.LT.U32.AND P0, PT, R22, 0x2, !P0 ;  /* 0x000000021600780c */ /* 0x000fe40004701070 */
[----:B------:R-:W-:Y:S01]  /*06b0*/  ISETP.EQ.OR P1, PT, R0, RZ, !P1 ;  /* 0x000000ff0000720c */ /* 0x000fe20004f22670 */
[----:B------:R-:W0:Y:S02]  /*06c0*/  FENCE.VIEW.ASYNC.S ;  /* 0x00000000000073c6 */ /* 0x000e240000000000 */
[----:B0-----:R0:W1:Y:S01]  /*06d0*/  @!UP0 SYNCS.EXCH.64 URZ, [UR6+0x40], UR4 ;  /* 0x00004004063f85b2 */ /* 0x0010620008000100 */
[----:B------:R-:W-:Y:S02]  /*06e0*/  @P4 LEA.HI R2, R22, R22, RZ, 0x1 ;  /* 0x0000001616024211 */ /* 0x000fe400078f08ff */
[----:B------:R-:W-:-:S02]  /*06f0*/  ISETP.EQ.AND P1, PT, R5, RZ, P1 ;  /* 0x000000ff0500720c */ /* 0x000fc40000f22270 */
[----:B------:R-:W-:Y:S02]  /*0700*/  @P4 SHF.R.S32.HI R2, RZ, 0x1, R2 ;  /* 0x00000001ff024819 */ /* 0x000fe40000011402 */
[----:B------:R-:W-:Y:S02]  /*0710*/  ISETP.GE.U32.AND P6, PT, R6, 0x2, PT ;  /* 0x000000020600780c */ /* 0x000fe40003fc6070 */
[----:B------:R-:W-:Y:S02]  /*0720*/  @P4 ISETP.NE.AND P5, PT, R2, R9, PT ;  /* 0x000000090200420c */ /* 0x000fe40003fa5270 */
[----:B------:R-:W-:Y:S02]  /*0730*/  SEL R2, RZ, 0x1, !P0 ;  /* 0x00000001ff027807 */ /* 0x000fe40004000000 */
[----:B------:R-:W-:Y:S02]  /*0740*/  @P4 SEL R23, RZ, 0x1, P5 ;  /* 0x00000001ff174807 */ /* 0x000fe40002800000 */
[----:B------:R-:W-:Y:S01]  /*0750*/  SEL R19, RZ, 0x1, !P1 ;  /* 0x00000001ff137807 */ /* 0x000fe20004800000 */
[----:B------:R0:W2:Y:S01]  /*0760*/  @!UP1 SYNCS.EXCH.64 URZ, [UR6+0x48], UR4 ;  /* 0x00004804063f95b2 */ /* 0x0000a20008000100 */
[----:B------:R-:W-:Y:S01]  /*0770*/  LOP3.LUT R23, R23, R2, RZ, 0xc0, !PT ;  /* 0x0000000217177212 */ /* 0x000fe200078ec0ff */
[----:B------:R-:W-:Y:S01]  /*0780*/  NOP ;  /* 0x0000000000007918 */ /* 0x000fe20000000000 */
[----:B------:R-:W-:Y:S01]  /*0790*/  SEL R19, R19, 0x2, P6 ;  /* 0x0000000213137807 */ /* 0x000fe20003000000 */
[----:B------:R-:W-:Y:S06]  /*07a0*/  @!P2 BRA `(.L_x_3) ;  /* 0x000000000008a947 */ /* 0x000fec0003800000 */
[----:B-12-4-:R-:W-:Y:S01]  /*07b0*/  UCGABAR_ARV ;  /* 0x00000000000079c7 */ /* 0x016fe20008000000 */
[----:B------:R-:W-:Y:S05]  /*07c0*/  BRA `(.L_x_4) ;  /* 0x0000000000047947 */ /* 0x000fea0003800000 */
.L_x_3:
[----:B-12-4-:R-:W-:Y:S01]  /*07d0*/  NOP ;  /* 0x0000000000007918 */ /* 0x016fe20000000000 */
.L_x_4:
[----:B------:R-:W1:Y:S01]  /*07e0*/  LDC R2, c[0x0][0x65c] ;  /* 0x00019700ff027b82 */ /* 0x000e620000000800 */
[----:B------:R-:W-:Y:S02]  /*07f0*/  IMAD.U32 R8, RZ, RZ, UR8 ;  /* 0x00000008ff087e24 */ /* 0x000fe4000f8e00ff */
[----:B------:R-:W-:Y:S01]  /*0800*/  IMAD.MOV.U32 R9, RZ, RZ, RZ ;  /* 0x000000ffff097224 */ /* 0x000fe200078e00ff */
[----:B-1----:R-:W-:-:S04]  /*0810*/  ISETP.NE.AND P1, PT, R2, 0x1, PT ;  /* 0x000000010200780c */ /* 0x002fc80003f25270 */
[----:B------:R-:W-:-:S09]  /*0820*/  P2R R5, PR, RZ, 0x2 ;  /* 0x00000002ff057803 */ /* 0x000fd20000000000 */
[----:B------:R-:W1:Y:S01]  /*0830*/  @P1 LDC R17, c[0x0][0x10] ;  /* 0x00000400ff111b82 */ /* 0x000e620000000800 */
[----:B------:R-:W-:Y:S02]  /*0840*/  @P1 IMAD.MOV.U32 R5, RZ, RZ, RZ ;  /* 0x000000ffff051224 */ /* 0x000fe400078e00ff */
[----:B------:R-:W-:-:S05]  /*0850*/  @P1 IMAD.MOV.U32 R13, RZ, RZ, RZ ;  /* 0x000000ffff0d1224 */ /* 0x000fca00078e00ff */
[----:B------:R-:W2:Y:S01]  /*0860*/  @!P1 LDC R11, c[0x0][0xc] ;  /* 0x00000300ff0b9b82 */ /* 0x000ea20000000800 */
[----:B-1----:R-:W-:-:S04]  /*0870*/  @P1 IMAD.WIDE.U32 R16, R17, UR8, R4 ;  /* 0x0000000811101c25 */ /* 0x002fc8000f8e0004 */
[----:B------:R-:W-:Y:S02]  /*0880*/  @P1 IMAD.IADD R17, R17, 0x1, R13 ;  /* 0x0000000111111824 */ /* 0x000fe400078e020d */
[----:B--2---:R-:W-:-:S04]  /*0890*/  @!P1 IMAD.WIDE.U32 R8, R4, R11, R8 ;  /* 0x0000000b04089225 */ /* 0x004fc800078e0008 */
[----:B------:R-:W-:Y:S02]  /*08a0*/  @!P1 IMAD.MOV.U32 R16, RZ, RZ, R8 ;  /* 0x000000ffff109224 */ /* 0x000fe400078e0008 */
[----:B------:R-:W-:Y:S01]  /*08b0*/  @!P1 IMAD.MOV.U32 R17, RZ, RZ, R9 ;  /* 0x000000ffff119224 */ /* 0x000fe200078e0009 */
[----:B------:R-:W-:Y:S06]  /*08c0*/  @!P2 BRA `(.L_x_5) ;  /* 0x00000000000ca947 */ /* 0x000fec0003800000 */
[----:B------:R-:W-:Y:S01]  /*08d0*/  UCGABAR_WAIT ;  /* 0x0000000000007dc7 */ /* 0x000fe20008000000 */
[----:B------:R-:W-:Y:S01]  /*08e0*/  CCTL.IVALL ;  /* 0x00000000ff00798f */ /* 0x000fe20002000000 */
[----:B------:R-:W-:Y:S05]  /*08f0*/  BRA `(.L_x_6) ;  /* 0x0000000000047947 */ /* 0x000fea0003800000 */
.L_x_5:
[----:B------:R-:W-:Y:S06]  /*0900*/  BAR.SYNC.DEFER_BLOCKING 0x0 ;  /* 0x0000000000007b1d */ /* 0x000fec0000010000 */
.L_x_6:
[----:B------:R-:W-:Y:S05]  /*0910*/  @!P3 BRA `(.L_x_7) ;  /* 0x000000880068b947 */ /* 0x000fea0003800000 */
[----:B------:R-:W-:-:S13]  /*0920*/  ISETP.GT.U32.AND P0, PT, R6, 0x1, PT ;  /* 0x000000010600780c */ /* 0x000fda0003f04070 */
[----:B0-----:R-:W-:Y:S05]  /*0930*/  @P0 EXIT ;  /* 0x000000000000094d */ /* 0x001fea0003800000 */
[----:B------:R-:W-:Y:S01]  /*0940*/  ULDC.64 UR4, c[0x0][0x650] ;  /* 0x0001940000047ab9 */ /* 0x000fe20000000a00 */
[----:B------:R-:W-:Y:S01]  /*0950*/  PRMT R0, RZ, 0x7610, R0 ;  /* 0x00007610ff007816 */ /* 0x000fe20000000000 */
[----:B------:R-:W-:Y:S01]  /*0960*/  IMAD.MOV.U32 R106, RZ, RZ, -0x1 ;  /* 0xffffffffff6a7424 */ /* 0x000fe200078e00ff */
[----:B------:R-:W-:Y:S01]  /*0970*/  ISETP.GE.U32.AND P0, PT, R16, UR4, PT ;  /* 0x0000000410007c0c */ /* 0x000fe2000bf06070 */
[----:B------:R-:W-:Y:S02]  /*0980*/  IMAD.MOV.U32 R108, RZ, RZ, -0x1 ;  /* 0xffffffffff6c7424 */ /* 0x000fe400078e00ff */
[----:B------:R-:W-:Y:S01]  /*0990*/  IMAD.MOV.U32 R107, RZ, RZ, -0x1 ;  /* 0xffffffffff6b7424 */ /* 0x000fe200078e00ff */
[----:B------:R-:W-:-:S13]  /*09a0*/  ISETP.GE.U32.AND.EX P0, PT, R17, UR5, PT, P0 ;  /* 0x0000000511007c0c */ /* 0x000fda000bf06100 */
[----:B------:R-:W-:Y:S05]  /*09b0*/  @P0 BRA `(.L_x_8) ;  /* 0x0000000400280947 */ /* 0x000fea0003800000 */
[----:B------:R-:W0:Y:S01]  /*09c0*/  LDC.64 R24, c[0x0][0x628] ;  /* 0x00018a00ff187b82 */ /* 0x000e220000000a00 */
[----:B------:R-:W-:Y:S02]  /*09d0*/  IMAD.MOV.U32 R8, RZ, RZ, R16 ;  /* 0x000000ffff087224 */ /* 0x000fe400078e0010 */
[----:B------:R-:W-:-:S05]  /*09e0*/  IMAD.MOV.U32 R9, RZ, RZ, R17 ;  /* 0x000000ffff097224 */ /* 0x000fca00078e0011 */
[----:B------:R-:W1:Y:S08]  /*09f0*/  LDC R0, c[0x0][0x630] ;  /* 0x00018c00ff007b82 */ /* 0x000e700000000800 */
[----:B------:R-:W2:Y:S01]  /*0a00*/  LDC.64 R26, c[0x0][0x620] ;  /* 0x00018800ff1a7b82 */ /* 0x000ea20000000a00 */
[----:B0-----:R-:W-:-:S04]  /*0a10*/  ISETP.NE.U32.AND P0, PT, R24, RZ, PT ;  /* 0x000000ff1800720c */ /* 0x001fc80003f05070 */
[----:B------:R-:W-:-:S13]  /*0a20*/  ISETP.NE.AND.EX P0, PT, R25, RZ, PT, P0 ;  /* 0x000000ff1900720c */ /* 0x000fda0003f05300 */
[----:B-12---:R-:W-:Y:S05]  /*0a30*/  @!P0 BRA `(.L_x_9) ;  /* 0x0000000000288947 */ /* 0x006fea0003800000 */
[----:B------:R-:W0:Y:S02]  /*0a40*/  LDC R13, c[0x0][0x634] ;  /* 0x00018d00ff0d7b82 */ /* 0x000e240000000800 */
[----:B0-----:R-:W-:-:S05]  /*0a50*/  IADD3 R13, P0, R16, R13, RZ ;  /* 0x0000000d100d7210 */ /* 0x001fca0007f1e0ff */
[----:B------:R-:W-:-:S04]  /*0a60*/  IMAD.X R15, RZ, RZ, R17, P0 ;  /* 0x000000ffff0f7224 */ /* 0x000fc800000e0611 */
[----:B------:R-:W-:-:S04]  /*0a70*/  IMAD.WIDE.U32 R8, R15, R24, RZ ;  /* 0x000000180f087225 */ /* 0x000fc800078e00ff */
[----:B------:R-:W-:-:S04]  /*0a80*/  IMAD.WIDE.U32 R10, P0, R13, R25, R8 ;  /* 0x000000190d0a7225 */ /* 0x000fc80007800008 */
[----:B------:R-:W-:-:S04]  /*0a90*/  IMAD.WIDE.U32 R8, R13, R24, RZ ;  /* 0x000000180d087225 */ /* 0x000fc800078e00ff */
[----:B------:R-:W-:Y:S01]  /*0aa0*/  IMAD.X R13, RZ, RZ, RZ, P0 ;  /* 0x000000ffff0d7224 */ /* 0x000fe200000e06ff */
[----:B------:R-:W-:Y:S01]  /*0ab0*/  IADD3 RZ, P0, R9, R10, RZ ;  /* 0x0000000a09ff7210 */ /* 0x000fe20007f1e0ff */
[----:B------:R-:W-:-:S04]  /*0ac0*/  IMAD.MOV.U32 R12, RZ, RZ, R11 ;  /* 0x000000ffff0c7224 */ /* 0x000fc800078e000b */
[----:B------:R-:W-:-:S08]  /*0ad0*/  IMAD.WIDE.U32.X R8, R15, R25, R12, P0 ;  /* 0x000000190f087225 */ /* 0x000fd000000e040c */
.L_x_9:
[----:B------:R-:W0:Y:S01]  /*0ae0*/  LDC.64 R24, c[0x0][0x640] ;  /* 0x00019000ff187b82 */ /* 0x000e220000000a00 */
[-CC-:B------:R-:W-:Y:S01]  /*0af0*/  SHF.R.U64 R107, R8, R0.reuse, R9.reuse ;  /* 0x00000000086b7219 */ /* 0x180fe20000001209 */
[----:B------:R-:W-:Y:S01]  /*0b00*/  IMAD R30, R7, R21, R4 ;  /* 0x00000015071e7224 */ /* 0x000fe200078e0204 */
[----:B------:R-:W-:Y:S01]  /*0b10*/  SHF.R.U32.HI R0, RZ, R0, R9 ;  /* 0x00000000ff007219 */ /* 0x000fe20000011609 */
[----:B------:R-:W-:Y:S01]  /*0b20*/  IMAD.MOV.U32 R21, RZ, RZ, 0x1 ;  /* 0x00000001ff157424 */ /* 0x000fe200078e00ff */
[----:B------:R-:W-:-:S03]  /*0b30*/  IADD3 R5, P0, RZ, -R107, RZ ;  /* 0x8000006bff057210 */ /* 0x000fc60007f1e0ff */
[----:B------:R-:W1:Y:S02]  /*0b40*/  LDC R6, c[0x0][0x618] ;  /* 0x00018600ff067b82 */ /* 0x000e640000000800 */
[----:B------:R-:W-:-:S04]  /*0b50*/  IMAD.X R9, RZ, RZ, ~R0, P0 ;  /* 0x000000ffff097224 */ /* 0x000fc800000e0e00 */
[-C--:B------:R-:W-:Y:S02]  /*0b60*/  IMAD R0, R9, R26.reuse, RZ ;  /* 0x0000001a09007224 */ /* 0x080fe400078e02ff */
[----:B------:R-:W2:Y:S01]  /*0b70*/  LDC R11, c[0x0][0x608] ;  /* 0x00018200ff0b7b82 */ /* 0x000ea20000000800 */
[----:B------:R-:W-:-:S04]  /*0b80*/  IMAD.WIDE.U32 R8, R5, R26, R16 ;  /* 0x0000001a05087225 */ /* 0x000fc800078e0010 */
[----:B------:R-:W-:-:S03]  /*0b90*/  IMAD R5, R5, R27, R0 ;  /* 0x0000001b05057224 */ /* 0x000fc600078e0200 */
[----:B------:R-:W3:Y:S01]  /*0ba0*/  LDC R12, c[0x0][0x658] ;  /* 0x00019600ff0c7b82 */ /* 0x000ee20000000800 */
[----:B0-----:R-:W-:Y:S01]  /*0bb0*/  ISETP.NE.U32.AND P0, PT, R24, RZ, PT ;  /* 0x000000ff1800720c */ /* 0x001fe20003f05070 */
[----:B------:R-:W-:Y:S02]  /*0bc0*/  IMAD.IADD R5, R9, 0x1, R5 ;  /* 0x0000000109057824 */ /* 0x000fe400078e0205 */
[----:B------:R-:W-:Y:S01]  /*0bd0*/  IMAD.MOV.U32 R9, RZ, RZ, -0x1 ;  /* 0xffffffffff097424 */ /* 0x000fe200078e00ff */
[----:B------:R-:W-:-:S03]  /*0be0*/  ISETP.NE.AND.EX P0, PT, R25, RZ, PT, P0 ;  /* 0x000000ff1900720c */ /* 0x000fc60003f05300 */
[----:B------:R-:W0:Y:S01]  /*0bf0*/  LDC R15, c[0x0][0x600] ;  /* 0x00018000ff0f7b82 */ /* 0x000e220000000800 */
[-CC-:B-1----:R-:W-:Y:S02]  /*0c00*/  SHF.R.U64 R13, R8, R6.reuse, R5.reuse ;  /* 0x00000006080d7219 */ /* 0x182fe40000001205 */
[----:B------:R-:W-:-:S05]  /*0c10*/  SHF.R.U32.HI R0, RZ, R6, R5 ;  /* 0x00000006ff007219 */ /* 0x000fca0000011605 */
[----:B------:R-:W1:Y:S01]  /*0c20*/  LDC R14, c[0x0][0x648] ;  /* 0x00019200ff0e7b82 */ /* 0x000e620000000800 */
[-CC-:B--2---:R-:W-:Y:S02]  /*0c30*/  SHF.R.U64 R27, R13, R11.reuse, R0.reuse ;  /* 0x0000000b0d1b7219 */ /* 0x184fe40000001200 */
[----:B------:R-:W-:-:S05]  /*0c40*/  SHF.R.U32.HI R5, RZ, R11, R0 ;  /* 0x0000000bff057219 */ /* 0x000fca0000011600 */
[----:B------:R-:W2:Y:S01]  /*0c50*/  LDC R20, c[0x0][0x638] ;  /* 0x00018e00ff147b82 */ /* 0x000ea20000000800 */
[-CC-:B---3--:R-:W-:Y:S02]  /*0c60*/  SHF.R.U64 R28, R27, R12.reuse, R5.reuse ;  /* 0x0000000c1b1c7219 */ /* 0x188fe40000001205 */
[-C--:B------:R-:W-:Y:S02]  /*0c70*/  SHF.L.U32 R0, R9, R12.reuse, RZ ;  /* 0x0000000c09007219 */ /* 0x080fe400000006ff */
[----:B------:R-:W-:Y:S01]  /*0c80*/  SHF.R.U32.HI R5, RZ, R12, R5 ;  /* 0x0000000cff057219 */ /* 0x000fe20000011605 */
[----:B------:R-:W-:Y:S01]  /*0c90*/  IMAD.MOV.U32 R4, RZ, RZ, R28 ;  /* 0x000000ffff047224 */ /* 0x000fe200078e001c */
[----:B------:R-:W-:Y:S01]  /*0ca0*/  LOP3.LUT R10, RZ, R0, RZ, 0x33, !PT ;  /* 0x00000000ff0a7212 */ /* 0x000fe200078e33ff */
[----:B------:R-:W3:Y:S01]  /*0cb0*/  LDC R26, c[0x0][0x610] ;  /* 0x00018400ff1a7b82 */ /* 0x000ee20000000800 */
[----:B------:R-:W-:Y:S05]  /*0cc0*/  @!P0 BRA `(.L_x_10) ;  /* 0x0000000000288947 */ /* 0x000fea0003800000 */
[----:B------:R-:W4:Y:S02]  /*0cd0*/  LDC R9, c[0x0][0x64c] ;  /* 0x00019300ff097b82 */ /* 0x000f240000000800 */
[----:B----4-:R-:W-:-:S05]  /*0ce0*/  IADD3 R9, P0, R28, R9, RZ ;  /* 0x000000091c097210 */ /* 0x010fca0007f1e0ff */
        /* <DEDUP_REMOVED lines=8> */
.L_x_10:
[----:B-1----:R-:W-:Y:S01]  /*0d70*/  SHF.R.U64 R4, R4, R14, R5 ;  /* 0x0000000e04047219 */ /* 0x002fe20000001205 */
[----:B0-----:R-:W-:Y:S01]  /*0d80*/  VIADD R6, R15, 0xffffffff ;  /* 0xffffffff0f067836 */ /* 0x001fe20000000000 */
[----:B------:R-:W-:Y:S02]  /*0d90*/  SHF.L.U32 R0, R21, R12, RZ ;  /* 0x0000000c15007219 */ /* 0x000fe400000006ff */
[----:B------:R-:W-:Y:S01]  /*0da0*/  LOP3.LUT R5, R27, R10, RZ, 0xc0, !PT ;  /* 0x0000000a1b057212 */ /* 0x000fe200078ec0ff */
[----:B------:R-:W-:Y:S01]  /*0db0*/  IMAD.MOV R7, RZ, RZ, -R4 ;  /* 0x000000ffff077224 */ /* 0x000fe200078e0a04 */
[----:B------:R-:W-:Y:S02]  /*0dc0*/  SEL R3, R3, R30, !P1 ;  /* 0x0000001e03037207 */ /* 0x000fe40004800000 */
[----:B------:R-:W-:Y:S01]  /*0dd0*/  LOP3.LUT R6, R13, R6, RZ, 0xc0, !PT ;  /* 0x000000060d067212 */ /* 0x000fe200078ec0ff */
[----:B------:R-:W-:Y:S02]  /*0de0*/  IMAD R4, R0, R4, R5 ;  /* 0x0000000400047224 */ /* 0x000fe400078e0205 */
[----:B--2---:R-:W-:-:S02]  /*0df0*/  IMAD R0, R7, R20, R28 ;  /* 0x0000001407007224 */ /* 0x004fc400078e021c */
[----:B---3--:R-:W-:Y:S02]  /*0e00*/  IMAD R3, R4, R26, R3 ;  /* 0x0000001a04037224 */ /* 0x008fe400078e0203 */
[----:B------:R-:W-:Y:S02]  /*0e10*/  IMAD R106, R0, R15, R6 ;  /* 0x0000000f006a7224 */ /* 0x000fe400078e0206 */
[----:B------:R-:W-:-:S03]  /*0e20*/  IMAD.MOV.U32 R4, RZ, RZ, 0x1 ;  /* 0x00000001ff047424 */ /* 0x000fc600078e00ff */
[----:B------:R-:W-:Y:S02]  /*0e30*/  SEL R108, R106, R3, !P1 ;  /* 0x000000036a6c7207 */ /* 0x000fe40004800000 */
[----:B------:R-:W-:Y:S02]  /*0e40*/  PRMT R0, R4, 0x7610, R0 ;  /* 0x0000761004007816 */ /* 0x000fe40000000000 */
[----:B------:R-:W-:-:S07]  /*0e50*/  SEL R106, R3, R106, !P1 ;  /* 0x0000006a036a7207 */ /* 0x000fce0004800000 */
.L_x_8:
[----:B------:R-:W-:-:S08]  /*0e60*/  NOP ;  /* 0x0000000000007918 */ /* 0x000fd00000000000 */
[----:B------:R-:W0:Y:S02]  /*0e70*/  USETMAXREG.TRY_ALLOC.CTAPOOL UP0, 0xe8 ;  /* 0x000000e8000079c8 */ /* 0x000e240008000600 */
[----:B0-----:R-:W-:-:S13]  /*0e80*/  PLOP3.LUT P0, PT, PT, PT, UP0, 0x80, 0x0 ;  /* 0x000000000000781c */ /* 0x001fda0003f0f008 */
[----:B------:R-:W-:Y:S05]  /*0e90*/  @!P0 BRA `(.L_x_8) ;  /* 0xfffffffc00f08947 */ /* 0x000fea000383ffff */
[----:B------:R-:W-:Y:S01]  /*0ea0*/  ULDC.64 UR4, c[0x0][0x598] ;  /* 0x0001660000047ab9 */ /* 0x000fe20000000a00 */
[----:B------:R-:W-:Y:S01]  /*0eb0*/  ULDC.64 UR36, c[0x0][0x208] ;  /* 0x0000820000247ab9 */ /* 0x000fe20000000a00 */
[----:B------:R-:W-:-:S04]  /*0ec0*/  ISETP.NE.U32.AND P0, PT, RZ, UR4, PT ;  /* 0x00000004ff007c0c */ /* 0x000fc8000bf05070 */
[----:B------:R-:W-:-:S13]  /*0ed0*/  ISETP.NE.AND.EX P0, PT, RZ, UR5, PT, P0 ;  /* 0x00000005ff007c0c */ /* 0x000fda000bf05300 */
[----:B------:R-:W-:Y:S05]  /*0ee0*/  @!P0 BRA `(.L_x_11) ;  /* 0x00000000001c8947 */ /* 0x000fea0003800000 */
[----:B------:R-:W0:Y:S02]  /*0ef0*/  LDC.64 R4, c[0x0][0x598] ;  /* 0x00016600ff047b82 */ /* 0x000e240000000a00 */
[----:B0-----:R-:W2:Y:S02]  /*0f00*/  LDG.E.64 R4, desc[UR36][R4.64] ;  /* 0x0000002404047981 */ /* 0x001ea4000c1e1b00 */
[----:B--2---:R-:W-:-:S04]  /*0f10*/  ISETP.NE.U32.AND P0, PT, R4, RZ, PT ;  /* 0x000000ff0400720c */ /* 0x004fc80003f05070 */
[----:B------:R-:W-:-:S13]  /*0f20*/  ISETP.NE.AND.EX P0, PT, R5, RZ, PT, P0 ;  /* 0x000000ff0500720c */ /* 0x000fda0003f05300 */
[----:B------:R-:W-:Y:S05]  /*0f30*/  @!P0 BRA `(.L_x_11) ;  /* 0x0000000000088947 */ /* 0x000fea0003800000 */
[----:B------:R0:W5:Y:S01]  /*0f40*/  LD.E R104, desc[UR36][R4.64] ;  /* 0x0000002404687980 */ /* 0x000162000c101900 */
[----:B------:R-:W-:Y:S05]  /*0f50*/  BRA `(.L_x_12) ;  /* 0x0000000000247947 */ /* 0x000fea0003800000 */
.L_x_11:
[----:B------:R-:W-:Y:S02]  /*0f60*/  ULDC.64 UR4, c[0x0][0x588] ;  /* 0x0001620000047ab9 */ /* 0x000fe40000000a00 */
[----:B------:R-:W-:-:S04]  /*0f70*/  ISETP.NE.U32.AND P0, PT, RZ, UR4, PT ;  /* 0x00000004ff007c0c */ /* 0x000fc8000bf05070 */
[----:B------:R-:W-:-:S13]  /*0f80*/  ISETP.NE.AND.EX P0, PT, RZ, UR5, PT, P0 ;  /* 0x00000005ff007c0c */ /* 0x000fda000bf05300 */
[----:B------:R-:W-:Y:S05]  /*0f90*/  @!P0 BRA `(.L_x_13) ;  /* 0x00000000000c8947 */ /* 0x000fea0003800000 */
[----:B------:R-:W0:Y:S02]  /*0fa0*/  LDC.64 R104, c[0x0][0x588] ;  /* 0x00016200ff687b82 */ /* 0x000e240000000a00 */
[----:B0-----:R1:W5:Y:S01]  /*0fb0*/  LDG.E R104, desc[UR36][R104.64] ;  /* 0x0000002468687981 */ /* 0x001362000c1e1900 */
[----:B------:R-:W-:Y:S05]  /*0fc0*/  BRA `(.L_x_12) ;  /* 0x0000000000087947 */ /* 0x000fea0003800000 */
.L_x_13:
[----:B------:R-:W-:Y:S02]  /*0fd0*/  ULDC UR4, c[0x0][0x580] ;  /* 0x0001600000047ab9 */ /* 0x000fe40000000800 */
[----:B------:R-:W-:-:S07]  /*0fe0*/  IMAD.U32 R104, RZ, RZ, UR4 ;  /* 0x00000004ff687e24 */ /* 0x000fce000f8e00ff */
.L_x_12:
[----:B------:R-:W-:Y:S02]  /*0ff0*/  ULDC.64 UR4, c[0x0][0x5a0] ;  /* 0x0001680000047ab9 */ /* 0x000fe40000000a00 */
[----:B------:R-:W-:-:S04]  /*1000*/  ISETP.NE.U32.AND P0, PT, RZ, UR4, PT ;  /* 0x00000004ff007c0c */ /* 0x000fc8000bf05070 */
[----:B------:R-:W-:-:S13]  /*1010*/  ISETP.NE.AND.EX P0, PT, RZ, UR5, PT, P0 ;  /* 0x00000005ff007c0c */ /* 0x000fda000bf05300 */
[----:B------:R-:W-:Y:S05]  /*1020*/  @!P0 BRA `(.L_x_14) ;  /* 0x00000000001c8947 */ /* 0x000fea0003800000 */
[----:B0-----:R-:W0:Y:S02]  /*1030*/  LDC.64 R4, c[0x0][0x5a0] ;  /* 0x00016800ff047b82 */ /* 0x001e240000000a00 */
[----:B0-----:R-:W2:Y:S02]  /*1040*/  LDG.E.64 R4, desc[UR36][R4.64] ;  /* 0x0000002404047981 */ /* 0x001ea4000c1e1b00 */
[----:B--2---:R-:W-:-:S04]  /*1050*/  ISETP.NE.U32.AND P0, PT, R4, RZ, PT ;  /* 0x000000ff0400720c */ /* 0x004fc80003f05070 */
[----:B------:R-:W-:-:S13]  /*1060*/  ISETP.NE.AND.EX P0, PT, R5, RZ, PT, P0 ;  /* 0x000000ff0500720c */ /* 0x000fda0003f05300 */
[----:B------:R-:W-:Y:S05]  /*1070*/  @!P0 BRA `(.L_x_14) ;  /* 0x0000000000088947 */ /* 0x000fea0003800000 */
[----:B-1----:R0:W5:Y:S01]  /*1080*/  LD.E R105, desc[UR36][R4.64] ;  /* 0x0000002404697980 */ /* 0x002162000c101900 */
[----:B------:R-:W-:Y:S05]  /*1090*/  BRA `(.L_x_15) ;  /* 0x0000000000247947 */ /* 0x000fea0003800000 */
.L_x_14:
[----:B------:R-:W-:Y:S02]  /*10a0*/  ULDC.64 UR4, c[0x0][0x590] ;  /* 0x0001640000047ab9 */ /* 0x000fe40000000a00 */
[----:B------:R-:W-:-:S04]  /*10b0*/  ISETP.NE.U32.AND P0, PT, RZ, UR4, PT ;  /* 0x00000004ff007c0c */ /* 0x000fc8000bf05070 */
[----:B------:R-:W-:-:S13]  /*10c0*/  ISETP.NE.AND.EX P0, PT, RZ, UR5, PT, P0 ;  /* 0x00000005ff007c0c */ /* 0x000fda000bf05300 */
[----:B------:R-:W-:Y:S05]  /*10d0*/  @!P0 BRA `(.L_x_16) ;  /* 0x00000000000c8947 */ /* 0x000fea0003800000 */
[----:B0-----:R-:W1:Y:S02]  /*10e0*/  LDC.64 R4, c[0x0][0x590] ;  /* 0x00016400ff047b82 */ /* 0x001e640000000a00 */
[----:B-1----:R1:W5:Y:S01]  /*10f0*/  LDG.E R105, desc[UR36][R4.64] ;  /* 0x0000002404697981 */ /* 0x002362000c1e1900 */
[----:B------:R-:W-:Y:S05]  /*1100*/  BRA `(.L_x_15) ;  /* 0x0000000000087947 */ /* 0x000fea0003800000 */
.L_x_16:
[----:B------:R-:W-:Y:S02]  /*1110*/  ULDC UR4, c[0x0][0x584] ;  /* 0x0001610000047ab9 */ /* 0x000fe40000000800 */
[----:B-1----:R-:W-:-:S07]  /*1120*/  IMAD.U32 R105, RZ, RZ, UR4 ;  /* 0x00000004ff697e24 */ /* 0x002fce000f8e00ff */
.L_x_15:
[----:B------:R-:W-:-:S13]  /*1130*/  LOP3.LUT P0, RZ, R0, 0xff, RZ, 0xc0, !PT ;  /* 0x000000ff00ff7812 */ /* 0x000fda000780c0ff */
[----:B------:R-:W-:Y:S05]  /*1140*/  @!P0 EXIT ;  /* 0x000000000000894d */ /* 0x000fea0003800000 */
[----:B------:R-:W-:Y:S01]  /*1150*/  ULDC UR4, c[0x0][0x28c] ;  /* 0x0000a30000047ab9 */ /* 0x000fe20000000800 */
[----:B------:R-:W-:Y:S01]  /*1160*/  LOP3.LUT R112, R19, 0x1, RZ, 0xfc, !PT ;  /* 0x0000000113707812 */ /* 0x000fe200078efcff */
[----:B------:R-:W-:Y:S01]  /*1170*/  UIADD3 UR4, UR4, 0x7f, URZ ;  /* 0x0000007f04047890 */ /* 0x000fe2000fffe03f */
[----:B------:R-:W-:Y:S01]  /*1180*/  UMOV UR38, URZ ;  /* 0x0000003f00267c82 */ /* 0x000fe20008000000 */
[----:B------:R-:W-:Y:S02]  /*1190*/  UMOV UR39, URZ ;  /* 0x0000003f00277c82 */ /* 0x000fe40008000000 */
[----:B------:R-:W-:-:S04]  /*11a0*/  USHF.R.S32.HI UR5, URZ, 0x1f, UR4 ;  /* 0x0000001f3f057899 */ /* 0x000fc80008011404 */
[----:B------:R-:W-:-:S04]  /*11b0*/  ULEA.HI UR5, UR5, UR4, URZ, 0x7 ;  /* 0x0000000405057291 */ /* 0x000fc8000f8f383f */
[----:B------:R-:W-:-:S12]  /*11c0*/  USHF.R.S32.HI UR40, URZ, 0x7, UR5 ;  /* 0x000000073f287899 */ /* 0x000fd80008011405 */
.L_x_196:
[----:B------:R-:W-:Y:S01]  /*11d0*/  LOP3.LUT R0, R18, 0x80, RZ, 0xc0, !PT ;  /* 0x0000008012007812 */ /* 0x000fe200078ec0ff */
[----:B--2---:R-:W2:Y:S01]  /*11e0*/  S2UR UR7, SR_CgaCtaId ;  /* 0x00000000000779c3 */ /* 0x004ea20000008800 */
[----:B------:R-:W-:Y:S02]  /*11f0*/  UMOV UR6, 0x400 ;  /* 0x0000040000067882 */ /* 0x000fe40000000000 */
[----:B------:R-:W-:-:S06]  /*1200*/  SHF.R.U32.HI R0, RZ, 0x7, R0 ;  /* 0x00000007ff007819 */ /* 0x000fcc0000011600 */
[----:B---3--:R-:W3:Y:S01]  /*1210*/  SHFL.IDX PT, R0, R0, RZ, 0x1f ;  /* 0x00001fff00007589 */ /* 0x008ee200000e0000 */
[----:B--2---:R-:W-:Y:S01]  /*1220*/  ULEA UR6, UR7, UR6, 0x18 ;  /* 0x0000000607067291 */ /* 0x004fe2000f8ec03f */
[----:B---3--:R-:W-:-:S13]  /*1230*/  R2UR UR4, R0 ;  /* 0x00000000000472ca */ /* 0x008fda00000e0000 */
[----:B------:R-:W-:-:S04]  /*1240*/  ULEA.HI UR5, UR4, UR4, URZ, 0x1 ;  /* 0x0000000404057291 */ /* 0x000fc8000f8f083f */
[----:B------:R-:W-:-:S04]  /*1250*/  ULOP3.LUT UR5, UR5, 0x7fffe, URZ, 0xc0, !UPT ;  /* 0x0007fffe05057892 */ /* 0x000fc8000f8ec03f */
[----:B------:R-:W-:-:S03]  /*1260*/  UIADD3 UR5, UR4, -UR5, URZ ;  /* 0x8000000504057290 */ /* 0x000fc6000fffe03f */
[----:B------:R-:W-:Y:S01]  /*1270*/  ULDC UR4, c[0x0][0x28c] ;  /* 0x0000a30000047ab9 */ /* 0x000fe20000000800 */
[----:B------:R-:W-:Y:S01]  /*1280*/  ULEA UR5, UR5, UR6, 0xd ;  /* 0x0000000605057291 */ /* 0x000fe2000f8e683f */
[----:B------:R-:W-:-:S03]  /*1290*/  ISETP.LT.AND P0, PT, RZ, UR4, PT ;  /* 0x00000004ff007c0c */ /* 0x000fc6000bf01270 */
[----:B------:R-:W-:-:S04]  /*12a0*/  UIADD3 UR5, UR5, 0x100, URZ ;  /* 0x0000010005057890 */ /* 0x000fc8000fffe03f */
[----:B------:R-:W-:-:S04]  /*12b0*/  USHF.R.U32.HI UR5, URZ, 0x4, UR5 ;  /* 0x000000043f057899 */ /* 0x000fc80008011605 */
[----:B------:R-:W-:Y:S02]  /*12c0*/  ULOP3.LUT UR41, UR5, 0x3fff, URZ, 0xc0, !UPT ;  /* 0x00003fff05297892 */ /* 0x000fe4000f8ec03f */
[----:B-1--45:R-:W-:Y:S10]  /*12d0*/  @P0 BRA `(.L_x_17) ;  /* 0x0000000000400947 */ /* 0x032ff40003800000 */
[----:B------:R-:W-:Y:S01]  /*12e0*/  MOV R0, 0x0 ;  /* 0x0000000000007802 */ /* 0x000fe20000000f00 */
[----:B------:R-:W-:Y:S01]  /*12f0*/  ULDC.64 UR4, c[0x4][0x68] ;  /* 0x01001a0000047ab9 */ /* 0x000fe20000000a00 */
[----:B------:R-:W-:Y:S01]  /*1300*/  ULDC.64 UR6, c[0x4][0x8] ;  /* 0x0100020000067ab9 */ /* 0x000fe20000000a00 */
[----:B01----:R-:W-:Y:S01]  /*1310*/  IMAD.U32 R4, RZ, RZ, UR4 ;  /* 0x00000004ff047e24 */ /* 0x003fe2000f8e00ff */
[----:B------:R0:W1:Y:S01]  /*1320*/  LDC.64 R14, c[0x4][R0] ;  /* 0x01000000000e7b82 */ /* 0x0000620000000a00 */
[----:B------:R-:W-:Y:S01]  /*1330*/  IMAD.U32 R5, RZ, RZ, UR5 ;  /* 0x00000005ff057e24 */ /* 0x000fe2000f8e00ff */
[----:B------:R-:W-:Y:S01]  /*1340*/  ULDC.64 UR4, c[0x4][0x70] ;  /* 0x01001c0000047ab9 */ /* 0x000fe20000000a00 */
[----:B------:R-:W-:Y:S02]  /*1350*/  IMAD.U32 R10, RZ, RZ, UR6 ;  /* 0x00000006ff0a7e24 */ /* 0x000fe4000f8e00ff */
[----:B------:R-:W-:Y:S02]  /*1360*/  IMAD.U32 R6, RZ, RZ, UR4 ;  /* 0x00000004ff067e24 */ /* 0x000fe4000f8e00ff */
[----:B------:R-:W-:-:S02]  /*1370*/  IMAD.U32 R7, RZ, RZ, UR5 ;  /* 0x00000005ff077e24 */ /* 0x000fc4000f8e00ff */
[----:B------:R-:W-:Y:S02]  /*1380*/  IMAD.U32 R11, RZ, RZ, UR7 ;  /* 0x00000007ff0b7e24 */ /* 0x000fe4000f8e00ff */
[----:B------:R-:W-:Y:S02]  /*1390*/  IMAD.MOV.U32 R8, RZ, RZ, 0x1e1 ;  /* 0x000001e1ff087424 */ /* 0x000fe400078e00ff */
[----:B------:R-:W-:Y:S02]  /*13a0*/  IMAD.MOV.U32 R12, RZ, RZ, 0x1 ;  /* 0x00000001ff0c7424 */ /* 0x000fe400078e00ff */
[----:B0-----:R-:W-:-:S07]  /*13b0*/  IMAD.MOV.U32 R13, RZ, RZ, RZ ;  /* 0x000000ffff0d7224 */ /* 0x001fce00078e00ff */
[----:B------:R-:W-:-:S07]  /*13c0*/  LEPC R20, `(.L_x_17) ;  /* 0x000000001014794e */ /* 0x000fce0000000000 */
[----:B-1---5:R-:W-:Y:S05]  /*13d0*/  CALL.ABS.NOINC R14 ;  /* 0x000000000e007343 */ /* 0x022fea0003c00000 */
.L_x_17:
[----:B------:R-:W-:-:S13]  /*13e0*/  ISETP.NE.AND P0, PT, R112, 0x3, PT ;  /* 0x000000037000780c */ /* 0x000fda0003f05270 */
[----:B------:R-:W-:Y:S05]  /*13f0*/  @!P0 BRA `(.L_x_18) ;  /* 0x0000000000048947 */ /* 0x000fea0003800000 */
[----:B------:R-:W-:Y:S01]  /*1400*/  BPT.TRAP 0x1 ;  /* 0x000000040000795c */ /* 0x000fe20000300000 */
.L_x_18:
[----:B------:R-:W2:Y:S01]  /*1410*/  S2UR UR5, SR_CgaCtaId ;  /* 0x00000000000579c3 */ /* 0x000ea20000008800 */
[----:B------:R-:W-:Y:S01]  /*1420*/  UMOV UR4, 0x400 ;  /* 0x0000040000047882 */ /* 0x000fe20000000000 */
[----:B------:R-:W-:Y:S02]  /*1430*/  IMAD.U32 R0, RZ, RZ, UR38 ;  /* 0x00000026ff007e24 */ /* 0x000fe4000f8e00ff */
[----:B------:R-:W-:-:S03]  /*1440*/  IMAD.U32 R3, RZ, RZ, UR39 ;  /* 0x00000027ff037e24 */ /* 0x000fc6000f8e00ff */
[----:B------:R-:W-:Y:S01]  /*1450*/  SHF.L.U32 R0, R0, 0x1f, RZ ;  /* 0x0000001f00007819 */ /* 0x000fe200000006ff */
[----:B--2---:R-:W-:-:S06]  /*1460*/  ULEA UR4, UR5, UR4, 0x18 ;  /* 0x0000000405047291 */ /* 0x004fcc000f8ec03f */
[----:B------:R-:W-:-:S04]  /*1470*/  IMAD.U32 R6, RZ, RZ, UR4 ;  /* 0x00000004ff067e24 */ /* 0x000fc8000f8e00ff */
[----:B------:R-:W-:-:S04]  /*1480*/  IMAD R3, R3, 0x8, R6 ;  /* 0x0000000803037824 */ /* 0x000fc800078e0206 */
[----:B------:R2:W3:Y:S01]  /*1490*/  SYNCS.PHASECHK.TRANS64.TRYWAIT P1, [R3+URZ], R0 ;  /* 0x00000000030075a7 */ /* 0x0004e2000802017f */
[----:B------:R-:W-:Y:S05]  /*14a0*/  @!P0 BRA `(.L_x_19) ;  /* 0x0000000000048947 */ /* 0x000fea0003800000 */
[----:B------:R-:W-:Y:S01]  /*14b0*/  BPT.TRAP 0x1 ;  /* 0x000000040000795c */ /* 0x000fe20000300000 */
.L_x_19:
[----:B---3--:R-:W-:Y:S05]  /*14c0*/  @P1 BRA `(.L_x_20) ;  /* 0x0000000000081947 */ /* 0x008fea0003800000 */
[----:B------:R-:W3:Y:S02]  /*14d0*/  SYNCS.PHASECHK.TRANS64.TRYWAIT P1, [R3+URZ], R0 ;  /* 0x00000000030075a7 */ /* 0x000ee4000802017f */
[----:B---3--:R-:W-:Y:S05]  /*14e0*/  @!P1 BRA `(.L_x_21) ;  /* 0x0000009000e49947 */ /* 0x008fea0003800000 */
.L_x_20:
[----:B------:R-:W-:-:S04]  /*14f0*/  UISETP.LT.AND UP0, UPT, UR40, 0x1, UPT ;  /* 0x000000012800788c */ /* 0x000fc8000bf01270 */
[----:B------:R-:W-:-:S06]  /*1500*/  USEL UR4, UR40, 0x1, UP0 ;  /* 0x0000000128047887 */ /* 0x000fcc0008000000 */
[----:B--23--:R-:W-:Y:S01]  /*1510*/  IMAD.U32 R0, RZ, RZ, UR4 ;  /* 0x00000004ff007e24 */ /* 0x00cfe2000f8e00ff */
[----:B------:R-:W-:Y:S05]  /*1520*/  WARPSYNC.ALL ;  /* 0x0000000000007948 */ /* 0x000fea0003800000 */
[----:B------:R-:W-:-:S04]  /*1530*/  IADD3 R0, -R0, UR40, RZ ;  /* 0x0000002800007c10 */ /* 0x000fc8000fffe1ff */
[----:B------:R-:W-:Y:S02]  /*1540*/  ISETP.GE.AND P1, PT, R0, 0x1, PT ;  /* 0x000000010000780c */ /* 0x000fe40003f26270 */
[----:B------:R-:W-:Y:S01]  /*1550*/  R2UR UR4, R6 ;  /* 0x00000000060472ca */ /* 0x000fe200000e0000 */
[----:B------:R-:W-:Y:S01]  /*1560*/  WARPGROUP.ARRIVE ;  /* 0x00000000000079c5 */ /* 0x000fe20000000000 */
[----:B------:R-:W-:Y:S01]  /*1570*/  UMOV UR9, 0x40000040 ;  /* 0x4000004000097882 */ /* 0x000fe20000000000 */
[----:B------:R-:W-:Y:S01]  /*1580*/  UMOV UR11, 0x40000040 ;  /* 0x40000040000b7882 */ /* 0x000fe20000000000 */
[----:B------:R-:W-:Y:S01]  /*1590*/  UMOV UR13, UR9 ;  /* 0x00000009000d7c82 */ /* 0x000fe20008000000 */
[----:B------:R-:W-:Y:S01]  /*15a0*/  UMOV UR15, 0x40000040 ;  /* 0x40000040000f7882 */ /* 0x000fe20000000000 */
[----:B------:R-:W-:Y:S01]  /*15b0*/  UMOV UR17, UR9 ;  /* 0x0000000900117c82 */ /* 0x000fe20008000000 */
[----:B------:R-:W-:-:S06]  /*15c0*/  UMOV UR19, 0x40000040 ;  /* 0x4000004000137882 */ /* 0x000fcc0000000000 */
[----:B------:R-:W-:-:S04]  /*15d0*/  UIADD3 UR4, UR4, 0x18100, URZ ;  /* 0x0001810004047890 */ /* 0x000fc8000fffe03f */
[----:B------:R-:W-:Y:S02]  /*15e0*/  USHF.R.U32.HI UR5, URZ, 0x4, UR4 ;  /* 0x000000043f057899 */ /* 0x000fe40008011604 */
[----:B------:R-:W-:Y:S02]  /*15f0*/  ULOP3.LUT UR4, UR41, 0x10000, URZ, 0xfc, !UPT ;  /* 0x0001000029047892 */ /* 0x000fe4000f8efc3f */
[----:B------:R-:W-:Y:S02]  /*1600*/  ULOP3.LUT UR5, UR5, 0x3fff, URZ, 0xc0, !UPT ;  /* 0x00003fff05057892 */ /* 0x000fe4000f8ec03f */
[----:B------:R-:W-:Y:S02]  /*1610*/  ULEA UR8, UR39, UR4, 0xb ;  /* 0x0000000427087291 */ /* 0x000fe4000f8e583f */
[----:B------:R-:W-:-:S04]  /*1620*/  ULOP3.LUT UR5, UR5, 0x10000, URZ, 0xfc, !UPT ;  /* 0x0001000005057892 */ /* 0x000fc8000f8efc3f */
[----:B------:R-:W-:Y:S01]  /*1630*/  UIMAD UR6, UR39, 0xa00, UR5 ;  /* 0x00000a00270678a4 */ /* 0x000fe2000f8e0205 */
[----:B------:R-:W-:Y:S01]  /*1640*/  UMOV UR12, UR8 ;  /* 0x00000008000c7c82 */ /* 0x000fe20008000000 */
[----:B------:R-:W-:Y:S02]  /*1650*/  UMOV UR16, UR8 ;  /* 0x0000000800107c82 */ /* 0x000fe40008000000 */
[----:B------:R-:W-:Y:S02]  /*1660*/  UIADD3 UR14, UR6, 0x100, URZ ;  /* 0x00000100060e7890 */ /* 0x000fe4000fffe03f */
[----:B------:R-:W-:Y:S02]  /*1670*/  UIADD3 UR18, UR6, 0x200, URZ ;  /* 0x0000020006127890 */ /* 0x000fe4000fffe03f */
[----:B------:R-:W-:Y:S01]  /*1680*/  UMOV UR10, UR6 ;  /* 0x00000006000a7c82 */ /* 0x000fe20008000000 */
[----:B------:R-:W-:Y:S01]  /*1690*/  UIADD3 UR7, UR6, 0x300, URZ ;  /* 0x0000030006077890 */ /* 0x000fe2000fffe03f */
[----:B------:R-:W-:Y:S01]  /*16a0*/  HGMMA.64x32x16.F32.BF16 R88, gdesc[UR8], RZ, !UPT, gsb0 ;  /* 0x00600000085879f0 */ /* 0x000fe2000c0018ff */
[----:B------:R-:W-:Y:S01]  /*16b0*/  UIADD3 UR10, UR6, 0x400, URZ ;  /* 0x00000400060a7890 */ /* 0x000fe2000fffe03f */
[----:B------:R-:W-:Y:S01]  /*16c0*/  UMOV UR11, 0x40000040 ;  /* 0x40000040000b7882 */ /* 0x000fe20000000000 */
[----:B------:R-:W-:-:S02]  /*16d0*/  WARPGROUP.DEPBAR.LE gsb0, 0x0 ;  /* 0x00008000000079c5 */ /* 0x000fc40000010000 */
[----:B------:R-:W-:-:S06]  /*16e0*/  WARPGROUP.ARRIVE ;  /* 0x00000000000079c5 */ /* 0x000fcc0000000000 */
[----:B------:R-:W-:Y:S01]  /*16f0*/  HGMMA.64x32x16.F32.BF16 R72, gdesc[UR12], RZ, !UPT, gsb0 ;  /* 0x006000000c4879f0 */ /* 0x000fe2000c0018ff */
[----:B------:R-:W-:Y:S01]  /*1700*/  UMOV UR12, UR8 ;  /* 0x00000008000c7c82 */ /* 0x000fe20008000000 */
[----:B------:R-:W-:Y:S01]  /*1710*/  UMOV UR13, UR9 ;  /* 0x00000009000d7c82 */ /* 0x000fe20008000000 */
[----:B------:R-:W-:Y:S01]  /*1720*/  UMOV UR14, UR7 ;  /* 0x00000007000e7c82 */ /* 0x000fe20008000000 */
[----:B------:R-:W-:Y:S01]  /*1730*/  UMOV UR15, 0x40000040 ;  /* 0x40000040000f7882 */ /* 0x000fe20000000000 */
[----:B------:R-:W-:Y:S01]  /*1740*/  UIADD3 UR7, UR6, 0x202, URZ ;  /* 0x0000020206077890 */ /* 0x000fe2000fffe03f */
[----:B------:R-:W-:Y:S02]  /*1750*/  WARPGROUP.DEPBAR.LE gsb0, 0x0 ;  /* 0x00008000000079c5 */ /* 0x000fe40000010000 */
[----:B------:R-:W-:-:S06]  /*1760*/  WARPGROUP.ARRIVE ;  /* 0x00000000000079c5 */ /* 0x000fcc0000000000 */
[----:B------:R-:W-:Y:S01]  /*1770*/  HGMMA.64x32x16.F32.BF16 R56, gdesc[UR16], RZ, !UPT, gsb0 ;  /* 0x00600000103879f0 */ /* 0x000fe2000c0018ff */
[----:B------:R-:W-:Y:S01]  /*1780*/  UIADD3 UR18, UR6, 0x102, URZ ;  /* 0x0000010206127890 */ /* 0x000fe2000fffe03f */
[----:B------:R-:W-:Y:S01]  /*1790*/  UMOV UR19, 0x40000040 ;  /* 0x4000004000137882 */ /* 0x000fe20000000000 */
[----:B------:R-:W-:Y:S02]  /*17a0*/  WARPGROUP.DEPBAR.LE gsb0, 0x0 ;  /* 0x00008000000079c5 */ /* 0x000fe40000010000 */
[----:B------:R-:W-:-:S06]  /*17b0*/  WARPGROUP.ARRIVE ;  /* 0x00000000000079c5 */ /* 0x000fcc0000000000 */
[----:B------:R-:W-:Y:S01]  /*17c0*/  HGMMA.64x32x16.F32.BF16 R40, gdesc[UR12], RZ, !UPT, gsb0 ;  /* 0x006000000c2879f0 */ /* 0x000fe2000c0018ff */
[----:B------:R-:W-:Y:S01]  /*17d0*/  UMOV UR12, UR8 ;  /* 0x00000008000c7c82 */ /* 0x000fe20008000000 */
[----:B------:R-:W-:Y:S01]  /*17e0*/  UMOV UR13, UR9 ;  /* 0x00000009000d7c82 */ /* 0x000fe20008000000 */
[----:B------:R-:W-:Y:S01]  /*17f0*/  UMOV UR14, UR10 ;  /* 0x0000000a000e7c82 */ /* 0x000fe20008000000 */
[----:B------:R-:W-:Y:S01]  /*1800*/  UMOV UR15, 0x40000040 ;  /* 0x40000040000f7882 */ /* 0x000fe20000000000 */
[----:B------:R-:W-:Y:S02]  /*1810*/  UIADD3 UR9, UR6, 0x302, URZ ;  /* 0x0000030206097890 */ /* 0x000fe4000fffe03f */
[----:B------:R-:W-:Y:S01]  /*1820*/  UIADD3 UR10, UR6, 0x402, URZ ;  /* 0x00000402060a7890 */ /* 0x000fe2000fffe03f */
[----:B------:R-:W-:Y:S02]  /*1830*/  WARPGROUP.DEPBAR.LE gsb0, 0x0 ;  /* 0x00008000000079c5 */ /* 0x000fe40000010000 */
[----:B------:R-:W-:-:S06]  /*1840*/  WARPGROUP.ARRIVE ;  /* 0x00000000000079c5 */ /* 0x000fcc0000000000 */
[----:B------:R-:W-:Y:S01]  /*1850*/  HGMMA.64x32x16.F32.BF16 R24, gdesc[UR12], RZ, !UPT, gsb0 ;  /* 0x006000000c1879f0 */ /* 0x000fe2000c0018ff */
[----:B------:R-:W-:Y:S02]  /*1860*/  UIADD3 UR12, UR8, 0x2, URZ ;  /* 0x00000002080c7890 */ /* 0x000fe4000fffe03f */
[----:B------:R-:W-:Y:S01]  /*1870*/  UIADD3 UR14, UR6, 0x2, URZ ;  /* 0x00000002060e7890 */ /* 0x000fe2000fffe03f */
[----:B------:R-:W-:Y:S01]  /*1880*/  UMOV UR13, 0x40000040 ;  /* 0x40000040000d7882 */ /* 0x000fe20000000000 */
[----:B------:R-:W-:Y:S01]  /*1890*/  UMOV UR15, 0x40000040 ;  /* 0x40000040000f7882 */ /* 0x000fe20000000000 */
[----:B------:R-:W-:Y:S02]  /*18a0*/  UMOV UR17, UR13 ;  /* 0x0000000d00117c82 */ /* 0x000fe40008000000 */
[----:B------:R-:W-:Y:S01]  /*18b0*/  UMOV UR16, UR12 ;  /* 0x0000000c00107c82 */ /* 0x000fe20008000000 */
[----:B------:R-:W-:Y:S02]  /*18c0*/  WARPGROUP.DEPBAR.LE gsb0, 0x0 ;  /* 0x00008000000079c5 */ /* 0x000fe40000010000 */
[----:B------:R-:W-:-:S06]  /*18d0*/  WARPGROUP.ARRIVE ;  /* 0x00000000000079c5 */ /* 0x000fcc0000000000 */
[----:B------:R-:W-:Y:S01]  /*18e0*/  HGMMA.64x32x16.F32.BF16 R88, gdesc[UR12], R88, gsb0 ;  /* 0x006000000c5879f0 */ /* 0x000fe20008001858 */
[----:B------:R-:W-:Y:S01]  /*18f0*/  UMOV UR14, UR7 ;  /* 0x00000007000e7c82 */ /* 0x000fe20008000000 */
[----:B------:R-:W-:Y:S01]  /*1900*/  UMOV UR15, 0x40000040 ;  /* 0x40000040000f7882 */ /* 0x000fe20000000000 */
[----:B------:R-:W-:Y:S01]  /*1910*/  UIADD3 UR7, UR6, 0x204, URZ ;  /* 0x0000020406077890 */ /* 0x000fe2000fffe03f */
[----:B------:R-:W-:Y:S02]  /*1920*/  WARPGROUP.DEPBAR.LE gsb0, 0x0 ;  /* 0x00008000000079c5 */ /* 0x000fe40000010000 */
[----:B------:R-:W-:-:S06]  /*1930*/  WARPGROUP.ARRIVE ;  /* 0x00000000000079c5 */ /* 0x000fcc0000000000 */
[----:B------:R-:W-:Y:S01]  /*1940*/  HGMMA.64x32x16.F32.BF16 R72, gdesc[UR16], R72, gsb0 ;  /* 0x00600000104879f0 */ /* 0x000fe20008001848 */
[----:B------:R-:W-:Y:S01]  /*1950*/  UIADD3 UR18, UR6, 0x104, URZ ;  /* 0x0000010406127890 */ /* 0x000fe2000fffe03f */
[----:B------:R-:W-:Y:S01]  /*1960*/  UMOV UR19, 0x40000040 ;  /* 0x4000004000137882 */ /* 0x000fe20000000000 */
        /* <DEDUP_REMOVED lines=149> */
[----:B------:R-:W-:Y:S01]  /*22c0*/  UIADD3 UR8, UR8, 0x406, URZ ;  /* 0x0000040608087890 */ /* 0x000fe2000fffe03f */
[----:B------:R-:W-:-:S02]  /*22d0*/  WARPGROUP.DEPBAR.LE gsb0, 0x0 ;  /* 0x00008000000079c5 */ /* 0x000fc40000010000 */
        /* <DEDUP_REMOVED lines=9> */
[----:B------:R-:W-:Y:S02]  /*2370*/  WARPGROUP.DEPBAR.LE gsb0, 0x0 ;  /* 0x00008000000079c5 */ /* 0x000fe40000010000 */
[----:B------:R-:W-:-:S06]  /*2380*/  WARPGROUP.ARRIVE ;  /* 0x00000000000079c5 */ /* 0x000fcc0000000000 */
[----:B------:R-:W-:Y:S01]  /*2390*/  HGMMA.64x32x16.F32.BF16 R56, gdesc[UR12], R56, gsb0 ;  /* 0x006000000c3879f0 */ /* 0x000fe20008001838 */
[----:B------:R-:W-:Y:S01]  /*23a0*/  UMOV UR14, UR9 ;  /* 0x00000009000e7c82 */ /* 0x000fe20008000000 */
[----:B------:R-:W-:Y:S01]  /*23b0*/  UMOV UR15, 0x40000040 ;  /* 0x40000040000f7882 */ /* 0x000fe20000000000 */
        /* <DEDUP_REMOVED lines=11> */
[----:B------:R-:W-:Y:S01]  /*2470*/  UMOV UR12, UR8 ;  /* 0x00000008000c7c82 */ /* 0x000fe20008000000 */
        /* <DEDUP_REMOVED lines=8> */
[----:B------:R-:W-:Y:S02]  /*2500*/  WARPGROUP.DEPBAR.LE gsb0, 0x0 ;  /* 0x00008000000079c5 */ /* 0x000fe40000010000 */
[----:B------:R-:W-:-:S06]  /*2510*/  WARPGROUP.ARRIVE ;  /* 0x00000000000079c5 */ /* 0x000fcc0000000000 */
[----:B------:R-:W-:Y:S01]  /*2520*/  HGMMA.64x32x16.F32.BF16 R72, gdesc[UR8], R72, gsb0 ;  /* 0x00600000084879f0 */ /* 0x000fe20008001848 */
[----:B------:R-:W-:Y:S01]  /*2530*/  UMOV UR10, UR16 ;  /* 0x00000010000a7c82 */ /* 0x000fe20008000000 */
[----:B------:R-:W-:Y:S01]  /*2540*/  UMOV UR11, 0x40000040 ;  /* 0x40000040000b7882 */ /* 0x000fe20000000000 */
[----:B------:R-:W-:Y:S02]  /*2550*/  WARPGROUP.DEPBAR.LE gsb0, 0x0 ;  /* 0x00008000000079c5 */ /* 0x000fe40000010000 */
[----:B------:R-:W-:-:S06]  /*2560*/  WARPGROUP.ARRIVE ;  /* 0x00000000000079c5 */ /* 0x000fcc0000000000 */
[----:B------:R-:W-:Y:S03]  /*2570*/  HGMMA.64x32x16.F32.BF16 R56, gdesc[UR12], R56, gsb0 ;  /* 0x006000000c3879f0 */ /* 0x000fe60008001838 */
        /* <DEDUP_REMOVED lines=9> */
[----:B------:R-:W-:Y:S05]  /*2610*/  @!P1 BRA `(.L_x_22) ;  /* 0x0000001000949947 */ /* 0x000fea0003800000 */
[----:B------:R-:W-:Y:S02]  /*2620*/  UIADD3 UR6, UR39, 0x1, URZ ;  /* 0x0000000127067890 */ /* 0x000fe4000fffe03f */
[----:B------:R-:W-:Y:S02]  /*2630*/  IMAD.U32 R3, RZ, RZ, UR39 ;  /* 0x00000027ff037e24 */ /* 0x000fe4000f8e00ff */
[----:B------:R-:W-:-:S04]  /*2640*/  UISETP.NE.AND UP0, UPT, UR6, 0x3, UPT ;  /* 0x000000030600788c */ /* 0x000fc8000bf05270 */
[----:B------:R-:W-:Y:S02]  /*2650*/  USEL UR7, URZ, 0x1, UP0 ;  /* 0x000000013f077887 */ /* 0x000fe40008000000 */
[----:B------:R-:W-:Y:S02]  /*2660*/  USEL UR6, UR6, URZ, UP0 ;  /* 0x0000003f06067287 */ /* 0x000fe40008000000 */
[----:B------:R-:W-:-:S06]  /*2670*/  ULOP3.LUT UR7, UR38, UR7, URZ, 0x3c, !UPT ;  /* 0x0000000726077292 */ /* 0x000fcc000f8e3c3f */
[----:B------:R-:W-:-:S07]  /*2680*/  IMAD.U32 R7, RZ, RZ, UR7 ;  /* 0x00000007ff077e24 */ /* 0x000fce000f8e00ff */
.L_x_29:
[----:B------:R-:W-:Y:S05]  /*2690*/  @!P0 BRA `(.L_x_23) ;  /* 0x0000000000048947 */ /* 0x000fea0003800000 */
[----:B------:R-:W-:Y:S01]  /*26a0*/  BPT.TRAP 0x1 ;  /* 0x000000040000795c */ /* 0x000fe20000300000 */
.L_x_23:
[----:B------:R-:W2:Y:S01]  /*26b0*/  S2UR UR8, SR_CgaCtaId ;  /* 0x00000000000879c3 */ /* 0x000ea20000008800 */
[----:B------:R-:W-:Y:S01]  /*26c0*/  UMOV UR7, 0x400 ;  /* 0x0000040000077882 */ /* 0x000fe20000000000 */
[----:B01----:R-:W-:Y:S01]  /*26d0*/  IMAD.U32 R5, RZ, RZ, UR6 ;  /* 0x00000006ff057e24 */ /* 0x003fe2000f8e00ff */
[----:B------:R-:W-:Y:S01]  /*26e0*/  SHF.L.U32 R4, R7, 0x1f, RZ ;  /* 0x0000001f07047819 */ /* 0x000fe200000006ff */
[----:B--2---:R-:W-:-:S06]  /*26f0*/  ULEA UR7, UR8, UR7, 0x18 ;  /* 0x0000000708077291 */ /* 0x004fcc000f8ec03f */
[----:B------:R-:W-:-:S04]  /*2700*/  IMAD.U32 R6, RZ, RZ, UR7 ;  /* 0x00000007ff067e24 */ /* 0x000fc8000f8e00ff */
[----:B------:R-:W-:-:S04]  /*2710*/  IMAD R5, R5, 0x8, R6 ;  /* 0x0000000805057824 */ /* 0x000fc800078e0206 */
[----:B------:R0:W1:Y:S01]  /*2720*/  SYNCS.PHASECHK.TRANS64.TRYWAIT P1, [R5+URZ], R4 ;  /* 0x00000004050075a7 */ /* 0x000062000802017f */
[----:B------:R-:W-:Y:S05]  /*2730*/  @!P0 BRA `(.L_x_24) ;  /* 0x0000000000048947 */ /* 0x000fea0003800000 */
[----:B------:R-:W-:Y:S01]  /*2740*/  BPT.TRAP 0x1 ;  /* 0x000000040000795c */ /* 0x000fe20000300000 */
.L_x_24:
[----:B-1----:R-:W-:Y:S05]  /*2750*/  @P1 BRA `(.L_x_25) ;  /* 0x0000000000081947 */ /* 0x002fea0003800000 */
[----:B------:R-:W1:Y:S02]  /*2760*/  SYNCS.PHASECHK.TRANS64.TRYWAIT P1, [R5+URZ], R4 ;  /* 0x00000004050075a7 */ /* 0x000e64000802017f */
[----:B-1----:R-:W-:Y:S05]  /*2770*/  @!P1 BRA `(.L_x_26) ;  /* 0x0000008000549947 */ /* 0x002fea0003800000 */
.L_x_25:
[----:B------:R-:W-:Y:S01]  /*2780*/  ULEA UR10, UR6, UR4, 0xb ;  /* 0x00000004060a7291 */ /* 0x000fe2000f8e583f */
[----:B------:R-:W-:Y:S01]  /*2790*/  WARPGROUP.ARRIVE ;  /* 0x00000000000079c5 */ /* 0x000fe20000000000 */
[----:B------:R-:W-:Y:S01]  /*27a0*/  UIMAD UR8, UR6, 0xa00, UR5 ;  /* 0x00000a00060878a4 */ /* 0x000fe2000f8e0205 */
[----:B------:R-:W-:Y:S01]  /*27b0*/  UMOV UR13, 0x40000040 ;  /* 0x40000040000d7882 */ /* 0x000fe20000000000 */
[----:B------:R-:W-:Y:S02]  /*27c0*/  UMOV UR15, 0x40000040 ;  /* 0x40000040000f7882 */ /* 0x000fe40000000000 */
[----:B------:R-:W-:Y:S01]  /*27d0*/  UIADD3 UR7, UR8, 0x100, URZ ;  /* 0x0000010008077890 */ /* 0x000fe2000fffe03f */
[----:B------:R-:W-:Y:S02]  /*27e0*/  UMOV UR12, UR10 ;  /* 0x0000000a000c7c82 */ /* 0x000fe40008000000 */
[----:B------:R-:W-:Y:S01]  /*27f0*/  UMOV UR14, UR8 ;  /* 0x00000008000e7c82 */ /* 0x000fe20008000000 */
[----:B------:R-:W-:Y:S01]  /*2800*/  UIADD3 UR9, UR8, 0x200, URZ ;  /* 0x0000020008097890 */ /* 0x000fe2000fffe03f */
[----:B------:R-:W-:Y:S01]  /*2810*/  HGMMA.64x32x16.F32.BF16 R88, gdesc[UR12], R88, gsb0 ;  /* 0x006000000c5879f0 */ /* 0x000fe20008001858 */
[----:B------:R-:W-:Y:S01]  /*2820*/  UMOV UR15, 0x40000040 ;  /* 0x40000040000f7882 */ /* 0x000fe20000000000 */
[----:B------:R-:W-:Y:S01]  /*2830*/  UMOV UR14, UR7 ;  /* 0x00000007000e7c82 */ /* 0x000fe20008000000 */
[----:B------:R-:W-:-:S02]  /*2840*/  UIADD3 UR11, UR8, 0x300, URZ ;  /* 0x00000300080b7890 */ /* 0x000fc4000fffe03f */
        /* <DEDUP_REMOVED lines=211> */
[----:B------:R-:W-:Y:S02]  /*3580*/  UIADD3 UR10, UR8, 0x806, URZ ;  /* 0x00000806080a7890 */ /* 0x000fe4000fffe03f */
        /* <DEDUP_REMOVED lines=26> */
[----:B------:R-:W-:Y:S01]  /*3730*/  BPT.TRAP 0x1 ;  /* 0x000000040000795c */ /* 0x000fe20000300000 */
.L_x_27:
[----:B------:R-:W-:-:S13]  /*3740*/  ISETP.NE.AND P1, PT, R23, RZ, PT ;  /* 0x000000ff1700720c */ /* 0x000fda0003f25270 */
[----:B01----:R-:W-:-:S04]  /*3750*/  @P1 IMAD R4, R3, 0x8, R6 ;  /* 0x0000000803041824 */ /* 0x003fc800078e0206 */
[----:B------:R-:W-:-:S05]  /*3760*/  @P1 VIADD R5, R4, 0x18 ;  /* 0x0000001804051836 */ /* 0x000fca0000000000 */
[----:B------:R-:W-:-:S04]  /*3770*/  @P1 PRMT R5, R22, 0x654, R5 ;  /* 0x0000065416051816 */ /* 0x000fc80000000005 */
[----:B------:R0:W-:Y:S01]  /*3780*/  @P1 SYNCS.ARRIVE.TRANS64.RED.A1T0 RZ, [R5+URZ], RZ ;  /* 0x000000ff05ff19a7 */ /* 0x0001e2000810043f */
[----:B------:R-:W-:-:S13]  /*3790*/  ISETP.GT.U32.AND P1, PT, R19, 0x1, PT ;  /* 0x000000011300780c */ /* 0x000fda0003f24070 */
[----:B0-----:R-:W-:Y:S05]  /*37a0*/  @P1 BRA `(.L_x_28) ;  /* 0x0000000000041947 */ /* 0x001fea0003800000 */
[----:B------:R-:W-:Y:S01]  /*37b0*/  BPT.TRAP 0x1 ;  /* 0x000000040000795c */ /* 0x000fe20000300000 */
.L_x_28:
[----:B------:R-:W-:Y:S01]  /*37c0*/  UIADD3 UR6, UR6, 0x1, URZ ;  /* 0x0000000106067890 */ /* 0x000fe2000fffe03f */
[C---:B------:R-:W-:Y:S01]  /*37d0*/  ISETP.GT.AND P2, PT, R0.reuse, 0x1, PT ;  /* 0x000000010000780c */ /* 0x040fe20003f44270 */
[----:B------:R-:W-:Y:S02]  /*37e0*/  VIADD R3, R3, 0x1 ;  /* 0x0000000103037836 */ /* 0x000fe40000000000 */
[----:B------:R-:W-:Y:S01]  /*37f0*/  UISETP.NE.AND UP0, UPT, UR6, 0x3, UPT ;  /* 0x000000030600788c */ /* 0x000fe2000bf05270 */
[----:B------:R-:W-:Y:S02]  /*3800*/  VIADD R0, R0, 0xffffffff ;  /* 0xffffffff00007836 */ /* 0x000fe40000000000 */
[C---:B------:R-:W-:Y:S01]  /*3810*/  ISETP.NE.AND P1, PT, R3.reuse, 0x3, PT ;  /* 0x000000030300780c */ /* 0x040fe20003f25270 */
[----:B------:R-:W-:Y:S02]  /*3820*/  USEL UR7, URZ, 0x1, UP0 ;  /* 0x000000013f077887 */ /* 0x000fe40008000000 */
[----:B------:R-:W-:Y:S01]  /*3830*/  USEL UR6, UR6, URZ, UP0 ;  /* 0x0000003f06067287 */ /* 0x000fe20008000000 */
[----:B------:R-:W-:-:S03]  /*3840*/  SEL R3, R3, RZ, P1 ;  /* 0x000000ff03037207 */ /* 0x000fc60000800000 */
[----:B------:R-:W-:Y:S01]  /*3850*/  LOP3.LUT R7, R7, UR7, RZ, 0x3c, !PT ;  /* 0x0000000707077c12 */ /* 0x000fe2000f8e3cff */
[----:B------:R-:W-:Y:S07]  /*3860*/  @P2 BRA `(.L_x_29) ;  /* 0xffffffec00882947 */ /* 0x000fee000383ffff */
.L_x_22:
[----:B------:R-:W2:Y:S02]  /*3870*/  LDC R0, c[0x0][0x28c] ;  /* 0x0000a300ff007b82 */ /* 0x000ea40000000800 */
[----:B--2---:R-:W-:-:S13]  /*3880*/  ISETP.GE.AND P1, PT, R0, 0x1, PT ;  /* 0x000000010000780c */ /* 0x004fda0003f26270 */
[----:B------:R-:W-:Y:S05]  /*3890*/  @!P1 BRA `(.L_x_30) ;  /* 0x0000000000509947 */ /* 0x000fea0003800000 */
[----:B------:R-:W-:Y:S05]  /*38a0*/  @!P0 BRA `(.L_x_31) ;  /* 0x0000000000048947 */ /* 0x000fea0003800000 */
[----:B------:R-:W-:Y:S01]  /*38b0*/  BPT.TRAP 0x1 ;  /* 0x000000040000795c */ /* 0x000fe20000300000 */
.L_x_31:
[----:B------:R-:W-:Y:S01]  /*38c0*/  ISETP.NE.AND P0, PT, R23, RZ, PT ;  /* 0x000000ff1700720c */ /* 0x000fe20003f05270 */
[----:B------:R-:W-:Y:S01]  /*38d0*/  BSSY B0, `(.L_x_32) ;  /* 0x000000e000007945 */ /* 0x000fe20003800000 */
[----:B------:R-:W-:-:S11]  /*38e0*/  ISETP.GT.U32.AND P1, PT, R19, 0x1, PT ;  /* 0x000000011300780c */ /* 0x000fd60003f24070 */
[----:B------:R-:W-:Y:S05]  /*38f0*/  @!P0 BRA `(.L_x_33) ;  /* 0x00000000002c8947 */ /* 0x000fea0003800000 */
[----:B------:R-:W-:-:S04]  /*3900*/  UISETP.LT.AND UP0, UPT, UR40, 0x1, UPT ;  /* 0x000000012800788c */ /* 0x000fc8000bf01270 */
[----:B------:R-:W-:-:S04]  /*3910*/  USEL UR6, UR40, 0x1, UP0 ;  /* 0x0000000128067887 */ /* 0x000fc80008000000 */
[----:B------:R-:W-:-:S04]  /*3920*/  UIADD3 UR6, UR39, UR40, -UR6 ;  /* 0x0000002827067290 */ /* 0x000fc8000fffe806 */
[----:B------:R-:W-:-:S04]  /*3930*/  UIMAD.WIDE.U32 UR4, UR6, -0x55555555, URZ ;  /* 0xaaaaaaab060478a5 */ /* 0x000fc8000f8e003f */
[----:B------:R-:W-:-:S04]  /*3940*/  USHF.R.U32.HI UR4, URZ, 0x1, UR5 ;  /* 0x000000013f047899 */ /* 0x000fc80008011605 */
[----:B------:R-:W-:-:S06]  /*3950*/  UIMAD UR6, UR4, -0x3, UR6 ;  /* 0xfffffffd040678a4 */ /* 0x000fcc000f8e0206 */
[----:B------:R-:W-:-:S04]  /*3960*/  IMAD.U32 R3, RZ, RZ, UR6 ;  /* 0x00000006ff037e24 */ /* 0x000fc8000f8e00ff */
[----:B------:R-:W-:-:S04]  /*3970*/  IMAD R0, R3, 0x8, R6 ;  /* 0x0000000803007824 */ /* 0x000fc800078e0206 */
[----:B------:R-:W-:-:S05]  /*3980*/  VIADD R3, R0, 0x18 ;  /* 0x0000001800037836 */ /* 0x000fca0000000000 */
[----:B------:R-:W-:-:S04]  /*3990*/  PRMT R3, R22, 0x654, R3 ;  /* 0x0000065416037816 */ /* 0x000fc80000000003 */
[----:B------:R2:W-:Y:S03]  /*39a0*/  SYNCS.ARRIVE.TRANS64.RED.A1T0 RZ, [R3+URZ], RZ ;  /* 0x000000ff03ff79a7 */ /* 0x0005e6000810043f */
.L_x_33:
[----:B------:R-:W-:Y:S05]  /*39b0*/  BSYNC B0 ;  /* 0x0000000000007941 */ /* 0x000fea0003800000 */
.L_x_32:
[----:B------:R-:W-:Y:S05]  /*39c0*/  @P1 BRA `(.L_x_30) ;  /* 0x0000000000041947 */ /* 0x000fea0003800000 */
[----:B------:R-:W-:Y:S01]  /*39d0*/  BPT.TRAP 0x1 ;  /* 0x000000040000795c */ /* 0x000fe20000300000 */
.L_x_30:
[----:B------:R-:W3:Y:S01]  /*39e0*/  LDC R6, c[0x0][0x288] ;  /* 0x0000a200ff067b82 */ /* 0x000ee20000000800 */
[--C-:B------:R-:W-:Y:S01]  /*39f0*/  SHF.R.U32.HI R0, RZ, 0x2, R18.reuse ;  /* 0x00000002ff007819 */ /* 0x100fe20000011612 */
[----:B------:R-:W-:Y:S01]  /*3a00*/  IMAD R9, R108, 0xa0, RZ ;  /* 0x000000a06c097824 */ /* 0x000fe200078e02ff */
[----:B01----:R-:W-:Y:S01]  /*3a10*/  SHF.R.U32.HI R5, RZ, 0x7, R18 ;  /* 0x00000007ff057819 */ /* 0x003fe20000011612 */
[----:B------:R-:W-:Y:S01]  /*3a20*/  UIADD3 UR39, UR40, UR39, URZ ;  /* 0x0000002728277290 */ /* 0x000fe2000fffe03f */
[----:B--2---:R-:W-:Y:S01]  /*3a30*/  LOP3.LUT R3, R0, 0x7, RZ, 0xc0, !PT ;  /* 0x0000000700037812 */ /* 0x004fe200078ec0ff */
[C---:B------:R-:W-:Y:S01]  /*3a40*/  IMAD.SHL.U32 R14, R18.reuse, 0x2, RZ ;  /* 0x00000002120e7824 */ /* 0x040fe200078e00ff */
[----:B------:R-:W-:Y:S01]  /*3a50*/  LOP3.LUT R0, R5, 0x1, RZ, 0xc0, !PT ;  /* 0x0000000105007812 */ /* 0x000fe200078ec0ff */
[----:B------:R-:W-:Y:S01]  /*3a60*/  UISETP.GT.U32.AND UP0, UPT, UR39, 0x2, UPT ;  /* 0x000000022700788c */ /* 0x000fe2000bf04070 */
[C---:B------:R-:W-:Y:S01]  /*3a70*/  LOP3.LUT R4, R18.reuse, 0x60, RZ, 0xc0, !PT ;  /* 0x0000006012047812 */ /* 0x040fe200078ec0ff */
[----:B------:R-:W-:Y:S01]  /*3a80*/  ULDC UR7, c[0x0][0x284] ;  /* 0x0000a10000077ab9 */ /* 0x000fe20000000800 */
[----:B------:R-:W-:Y:S01]  /*3a90*/  LOP3.LUT R5, R18, 0x3, RZ, 0xc0, !PT ;  /* 0x0000000312057812 */ /* 0x000fe200078ec0ff */
[----:B------:R-:W-:Y:S01]  /*3aa0*/  IMAD.SHL.U32 R8, R0, 0x40, RZ ;  /* 0x0000004000087824 */ /* 0x000fe200078e00ff */
[----:B------:R-:W-:Y:S01]  /*3ab0*/  SHF.R.U32.HI R4, RZ, 0x1, R4 ;  /* 0x00000001ff047819 */ /* 0x000fe20000011604 */
[----:B------:R-:W-:Y:S01]  /*3ac0*/  UISETP.LT.U32.AND UP0, UPT, UR40, 0x3, UP0 ;  /* 0x000000032800788c */ /* 0x000fe20008701070 */
[----:B------:R-:W-:Y:S01]  /*3ad0*/  SHF.R.S32.HI R21, RZ, 0x1f, R107 ;  /* 0x0000001fff157819 */ /* 0x000fe2000001146b */
[----:B------:R-:W-:Y:S01]  /*3ae0*/  UISETP.GE.U32.AND UP1, UPT, UR40, 0x3, UPT ;  /* 0x000000032800788c */ /* 0x000fe2000bf26070 */
[--C-:B------:R-:W-:Y:S01]  /*3af0*/  IADD3 R7, RZ, -R4, -R3.reuse ;  /* 0x80000004ff077210 */ /* 0x100fe20007ffe803 */
[----:B------:R-:W-:Y:S01]  /*3b00*/  ULDC.64 UR8, c[0x0][0x5d0] ;  /* 0x0001740000087ab9 */ /* 0x000fe20000000a00 */
[----:B------:R-:W-:Y:S01]  /*3b10*/  LOP3.LUT R3, R8, 0x40, R3, 0xe2, !PT ;  /* 0x0000004008037812 */ /* 0x000fe200078ee203 */
[----:B------:R-:W-:Y:S01]  /*3b20*/  UIMAD.WIDE.U32 UR4, UR39, -0x55555555, URZ ;  /* 0xaaaaaaab270478a5 */ /* 0x000fe2000f8e003f */
[C---:B------:R-:W-:Y:S01]  /*3b30*/  LOP3.LUT R14, R9.reuse, 0x6, R14, 0xf8, !PT ;  /* 0x00000006090e7812 */ /* 0x040fe200078ef80e */
[----:B------:R-:W-:Y:S01]  /*3b40*/  USEL UR6, URZ, 0x1, !UP0 ;  /* 0x000000013f067887 */ /* 0x000fe2000c000000 */
[C---:B------:R-:W-:Y:S01]  /*3b50*/  IMAD.WIDE R12, R106.reuse, 0x80, RZ ;  /* 0x000000806a0c7825 */ /* 0x040fe200078e02ff */
[----:B---3--:R-:W-:Y:S01]  /*3b60*/  ISETP.GE.AND P0, PT, R9, R6, PT ;  /* 0x000000060900720c */ /* 0x008fe20003f06270 */
[----:B------:R-:W-:Y:S01]  /*3b70*/  USHF.R.U32.HI UR4, URZ, 0x1, UR5 ;  /* 0x000000013f047899 */ /* 0x000fe20008011605 */
[----:B------:R-:W-:Y:S01]  /*3b80*/  SHF.R.S32.HI R15, RZ, 0x1f, R14 ;  /* 0x0000001fff0f7819 */ /* 0x000fe2000001140e */
[----:B------:R-:W-:Y:S01]  /*3b90*/  IMAD R8, R5, -0x2, R6 ;  /* 0xfffffffe05087824 */ /* 0x000fe200078e0206 */
[----:B------:R-:W-:Y:S01]  /*3ba0*/  ULOP3.LUT UR38, UR38, UR6, URZ, 0x3c, !UPT ;  /* 0x0000000626267292 */ /* 0x000fe2000f8e3c3f */
[----:B------:R-:W-:Y:S01]  /*3bb0*/  IMAD.SHL.U32 R5, R106, 0x80, RZ ;  /* 0x000000806a057824 */ /* 0x000fe200078e00ff */
[----:B------:R-:W-:Y:S01]  /*3bc0*/  LOP3.LUT R123, R12, R3, R4, 0xfe, !PT ;  /* 0x000000030c7b7212 */ /* 0x000fe200078efe04 */
[----:B------:R-:W-:Y:S01]  /*3bd0*/  IMAD R6, R21, UR8, RZ ;  /* 0x0000000815067c24 */ /* 0x000fe2000f8e02ff */
[----:B------:R-:W-:Y:S01]  /*3be0*/  UIMAD UR39, UR4, -0x3, UR39 ;  /* 0xfffffffd042778a4 */ /* 0x000fe2000f8e0227 */
[----:B------:R-:W-:Y:S01]  /*3bf0*/  IMAD R0, R0, -0x40, R7 ;  /* 0xffffffc000007824 */ /* 0x000fe200078e0207 */
[----:B------:R-:W-:Y:S01]  /*3c00*/  ISETP.GE.OR P0, PT, R5, UR7, P0 ;  /* 0x0000000705007c0c */ /* 0x000fe20008706670 */
[C---:B------:R-:W-:Y:S01]  /*3c10*/  IMAD R11, R107.reuse, UR9, R6 ;  /* 0x000000096b0b7c24 */ /* 0x040fe2000f8e0206 */
[----:B------:R-:W-:Y:S01]  /*3c20*/  @UP1 ULOP3.LUT UR38, UR38, 0x1, UR4, 0x78, !UPT ;  /* 0x0000000126261892 */ /* 0x000fe2000f8e7804 */
[----:B------:R-:W-:Y:S01]  /*3c30*/  IMAD.WIDE.U32 R6, R107, UR8, R14 ;  /* 0x000000086b067c25 */ /* 0x000fe2000f8e000e */
[----:B------:R-:W-:-:S03]  /*3c40*/  IADD3 R3, -R5, UR7, R0 ;  /* 0x0000000705037c10 */ /* 0x000fc6000fffe100 */
[----:B------:R-:W-:Y:S02]  /*3c50*/  IMAD.IADD R7, R7, 0x1, R11 ;  /* 0x0000000107077824 */ /* 0x000fe400078e020b */
[----:B------:R-:W-:Y:S02]  /*3c60*/  IMAD.IADD R4, R8, 0x1, -R9 ;  /* 0x0000000108047824 */ /* 0x000fe400078e0a09 */
[----:B------:R-:W-:Y:S02]  /*3c70*/  IMAD.MOV.U32 R0, RZ, RZ, -0x1 ;  /* 0xffffffffff007424 */ /* 0x000fe400078e00ff */
[----:B------:R-:W-:Y:S05]  /*3c80*/  @P0 BRA `(.L_x_34) ;  /* 0x0000004c00e00947 */ /* 0x000fea0003800000 */
[----:B------:R-:W0:Y:S01]  /*3c90*/  LDC.64 R8, c[0x0][0x5c8] ;  /* 0x00017200ff087b82 */ /* 0x000e220000000a00 */
[----:B-----5:R-:W-:Y:S01]  /*3ca0*/  FSETP.NEU.AND P0, PT, R105, RZ, PT ;  /* 0x000000ff6900720b */ /* 0x020fe20003f0d000 */
[----:B------:R-:W-:Y:S01]  /*3cb0*/  BSSY B0, `(.L_x_34) ;  /* 0x00004f5000007945 */ /* 0x000fe20003800000 */
[----:B------:R-:W-:-:S04]  /*3cc0*/  ISETP.GT.AND P1, PT, R4, RZ, PT ;  /* 0x000000ff0400720c */ /* 0x000fc80003f24270 */
[----:B------:R-:W-:Y:S01]  /*3cd0*/  ISETP.GT.AND P2, PT, R3, RZ, P1 ;  /* 0x000000ff0300720c */ /* 0x000fe20000f44270 */
[-C--:B0-----:R-:W-:Y:S02]  /*3ce0*/  IMAD R20, R13, R8.reuse, RZ ;  /* 0x000000080d147224 */ /* 0x081fe400078e02ff */
[----:B------:R-:W-:-:S04]  /*3cf0*/  IMAD.WIDE.U32 R10, R123, R8, R6 ;  /* 0x000000087b0a7225 */ /* 0x000fc800078e0006 */
[----:B------:R-:W-:-:S04]  /*3d00*/  IMAD R5, R123, R9, R20 ;  /* 0x000000097b057224 */ /* 0x000fc800078e0214 */
[----:B------:R-:W-:Y:S01]  /*3d10*/  IMAD.IADD R125, R11, 0x1, R5 ;  /* 0x000000010b7d7824 */ /* 0x000fe200078e0205 */
[----:B------:R-:W-:Y:S06]  /*3d20*/  @!P0 BRA `(.L_x_35) ;  /* 0x0000003400c48947 */ /* 0x000fec0003800000 */
[----:B------:R-:W0:Y:S01]  /*3d30*/  LDC.64 R116, c[0x0][0x5b8] ;  /* 0x00016e00ff747b82 */ /* 0x000e220000000a00 */
[----:B------:R-:W-:-:S07]  /*3d40*/  ULDC.64 UR4, c[0x0][0x5c0] ;  /* 0x0001700000047ab9 */ /* 0x000fce0000000a00 */
[----:B------:R-:W1:Y:S08]  /*3d50*/  LDC.64 R118, c[0x0][0x5b0] ;  /* 0x00016c00ff767b82 */ /* 0x000e700000000a00 */
[----:B------:R-:W2:Y:S01]  /*3d60*/  LDC.64 R120, c[0x0][0x5a8] ;  /* 0x00016a00ff787b82 */ /* 0x000ea20000000a00 */
[-C--:B0-----:R-:W-:Y:S02]  /*3d70*/  IMAD R6, R21, R116.reuse, RZ ;  /* 0x0000007415067224 */ /* 0x081fe400078e02ff */
[----:B------:R-:W-:-:S04]  /*3d80*/  IMAD.WIDE.U32 R114, R107, R116, R14 ;  /* 0x000000746b727225 */ /* 0x000fc800078e000e */
[----:B------:R-:W-:Y:S02]  /*3d90*/  IMAD R113, R107, R117, R6 ;  /* 0x000000756b717224 */ /* 0x000fe400078e0206 */
[-C--:B-1----:R-:W-:Y:S02]  /*3da0*/  IMAD R12, R13, R118.reuse, RZ ;  /* 0x000000760d0c7224 */ /* 0x082fe400078e02ff */
[----:B------:R-:W-:Y:S02]  /*3db0*/  IMAD.IADD R21, R115, 0x1, R113 ;  /* 0x0000000173157824 */ /* 0x000fe400078e0271 */
[----:B------:R-:W-:Y:S02]  /*3dc0*/  IMAD.MOV.U32 R20, RZ, RZ, R114 ;  /* 0x000000ffff147224 */ /* 0x000fe400078e0072 */
[C---:B------:R-:W-:Y:S02]  /*3dd0*/  IMAD R117, R123.reuse, R119, R12 ;  /* 0x000000777b757224 */ /* 0x040fe400078e020c */
[----:B------:R-:W-:-:S04]  /*3de0*/  IMAD.WIDE.U32 R6, R123, R118, R20 ;  /* 0x000000767b067225 */ /* 0x000fc800078e0014 */
[----:B------:R-:W-:Y:S01]  /*3df0*/  IMAD.IADD R5, R7, 0x1, R117 ;  /* 0x0000000107057824 */ /* 0x000fe200078e0275 */
[----:B--2---:R-:W-:-:S04]  /*3e00*/  LEA R108, P0, R6, R120, 0x1 ;  /* 0x00000078066c7211 */ /* 0x004fc800078008ff */
[----:B------:R-:W-:-:S05]  /*3e10*/  LEA.HI.X R109, R6, R121, R5, 0x1, P0 ;  /* 0x00000079066d7211 */ /* 0x000fca00000f0c05 */
[----:B------:R-:W2:Y:S01]  /*3e20*/  @P2 LDG.E.LTC128B.U16 R5, desc[UR36][R108.64] ;  /* 0x000000246c052981 */ /* 0x000ea2000c1e1520 */
[----:B------:R-:W-:Y:S01]  /*3e30*/  IMAD.WIDE.U32 R6, R123, R118, R14 ;  /* 0x000000767b067225 */ /* 0x000fe200078e000e */
[----:B------:R-:W-:Y:S03]  /*3e40*/  BSSY B1, `(.L_x_36) ;  /* 0x0000013000017945 */ /* 0x000fe60003800000 */
[----:B------:R-:W-:Y:S02]  /*3e50*/  IMAD.IADD R7, R117, 0x1, R7 ;  /* 0x0000000175077824 */ /* 0x000fe400078e0207 */
[----:B------:R-:W-:-:S04]  /*3e60*/  IMAD.WIDE.U32 R110, R107, R116, R6 ;  /* 0x000000746b6e7225 */ /* 0x000fc800078e0006 */
[----:B------:R-:W-:Y:S01]  /*3e70*/  IMAD.IADD R7, R113, 0x1, R111 ;  /* 0x0000000171077824 */ /* 0x000fe200078e026f */
[----:B------:R-:W-:-:S04]  /*3e80*/  LEA R6, P4, R110, R120, 0x1 ;  /* 0x000000786e067211 */ /* 0x000fc800078808ff */
[----:B------:R-:W-:Y:S01]  /*3e90*/  LEA.HI.X R7, R110, R121, R7, 0x1, P4 ;  /* 0x000000796e077211 */ /* 0x000fe200020f0c07 */
[----:B--2---:R-:W-:-:S04]  /*3ea0*/  IMAD.U32 R12, R5, 0x10000, RZ ;  /* 0x00010000050c7824 */ /* 0x004fc800078e00ff */
[----:B------:R-:W-:Y:S01]  /*3eb0*/  FMUL R11, R12, R105 ;  /* 0x000000690c0b7220 */ /* 0x000fe20000400000 */
[----:B------:R-:W-:-:S03]  /*3ec0*/  LEA R12, P0, R10, UR4, 0x1 ;  /* 0x000000040a0c7c11 */ /* 0x000fc6000f8008ff */
[----:B------:R-:W-:Y:S01]  /*3ed0*/  FFMA R11, R88, R104, R11 ;  /* 0x00000068580b7223 */ /* 0x000fe2000000000b */
[----:B------:R-:W-:Y:S01]  /*3ee0*/  LEA.HI.X R13, R10, UR5, R125, 0x1, P0 ;  /* 0x000000050a0d7c11 */ /* 0x000fe200080f0c7d */
[----:B------:R-:W-:Y:S01]  /*3ef0*/  IMAD.SHL.U32 R10, R118, 0x8, RZ ;  /* 0x00000008760a7824 */ /* 0x000fe200078e00ff */
[----:B------:R-:W-:Y:S02]  /*3f00*/  ISETP.GT.AND P0, PT, R4, 0x1, PT ;  /* 0x000000010400780c */ /* 0x000fe40003f04270 */
[----:B------:R-:W-:Y:S02]  /*3f10*/  F2FP.BF16.F32.PACK_AB R11, RZ, R11 ;  /* 0x0000000bff0b723e */ /* 0x000fe400000010ff */
[----:B------:R-:W-:-:S03]  /*3f20*/  ISETP.GT.AND P3, PT, R3, RZ, P0 ;  /* 0x000000ff0300720c */ /* 0x000fc60000764270 */
[----:B------:R0:W-:Y:S02]  /*3f30*/  @P2 STG.E.U16 desc[UR36][R12.64], R11 ;  /* 0x0000000b0c002986 */ /* 0x0001e4000c101524 */
[----:B0-----:R-:W-:-:S08]  /*3f40*/  SHF.L.U64.HI R11, R118, 0x3, R119 ;  /* 0x00000003760b7819 */ /* 0x001fd00000010277 */
[----:B------:R-:W-:Y:S05]  /*3f50*/  @!P3 BRA `(.L_x_37) ;  /* 0x000000000004b947 */ /* 0x000fea0003800000 */
[----:B------:R0:W5:Y:S02]  /*3f60*/  LDG.E.LTC128B.U16 R5, desc[UR36][R6.64+0x2] ;  /* 0x0000022406057981 */ /* 0x000164000c1e1520 */
.L_x_37:
[----:B------:R-:W-:Y:S05]  /*3f70*/  BSYNC B1 ;  /* 0x0000000000017941 */ /* 0x000fea0003800000 */
.L_x_36:
[----:B------:R-:W-:Y:S01]  /*3f80*/  IMAD.WIDE.U32 R10, R123, R118, R10 ;  /* 0x000000767b0a7225 */ /* 0x000fe200078e000a */
[----:B------:R-:W-:Y:S02]  /*3f90*/  ISETP.GT.AND P1, PT, R3, 0x8, P1 ;  /* 0x000000080300780c */ /* 0x000fe40000f24270 */
[C---:B-----5:R-:W-:Y:S01]  /*3fa0*/  PRMT R88, R5.reuse, 0x7610, R88 ;  /* 0x0000761005587816 */ /* 0x060fe20000000058 */
[----:B------:R-:W-:Y:S01]  /*3fb0*/  IMAD.U32 R20, R5, 0x10000, RZ ;  /* 0x0001000005147824 */ /* 0x000fe200078e00ff */
[----:B------:R-:W-:Y:S01]  /*3fc0*/  IADD3 R114, P2, R114, R10, RZ ;  /* 0x0000000a72727210 */ /* 0x000fe20007f5e0ff */
[----:B------:R-:W-:Y:S02]  /*3fd0*/  IMAD.IADD R117, R117, 0x1, R11 ;  /* 0x0000000175757824 */ /* 0x000fe400078e020b */
[----:B------:R-:W-:Y:S02]  /*3fe0*/  FMUL R20, R20, R105 ;  /* 0x0000006914147220 */ /* 0x000fe40000400000 */
[----:B------:R-:W-:-:S02]  /*3ff0*/  IMAD.X R21, R117, 0x1, R21, P2 ;  /* 0x0000000175157824 */ /* 0x000fc400010e0615 */
[----:B------:R-:W-:Y:S01]  /*4000*/  FFMA R89, R89, R104, R20 ;  /* 0x0000006859597223 */ /* 0x000fe20000000014 */
[----:B------:R-:W-:-:S04]  /*4010*/  LEA R20, P2, R114, R120, 0x1 ;  /* 0x0000007872147211 */ /* 0x000fc800078408ff */
[----:B------:R-:W-:Y:S02]  /*4020*/  F2FP.BF16.F32.PACK_AB R89, RZ, R89 ;  /* 0x00000059ff59723e */ /* 0x000fe400000010ff */
[----:B------:R-:W-:-:S03]  /*4030*/  LEA.HI.X R21, R114, R121, R21, 0x1, P2 ;  /* 0x0000007972157211 */ /* 0x000fc600010f0c15 */
[----:B------:R1:W-:Y:S04]  /*4040*/  @P3 STG.E.U16 desc[UR36][R12.64+0x2], R89 ;  /* 0x000002590c003986 */ /* 0x0003e8000c101524 */
[----:B------:R-:W2:Y:S01]  /*4050*/  @P1 LDG.E.LTC128B.U16 R88, desc[UR36][R20.64] ;  /* 0x0000002414581981 */ /* 0x000ea2000c1e1520 */
[----:B------:R-:W-:Y:S01]  /*4060*/  IADD3 R14, P2, R14, R10, RZ ;  /* 0x0000000a0e0e7210 */ /* 0x000fe20007f5e0ff */
[----:B------:R-:W-:Y:S01]  /*4070*/  BSSY B1, `(.L_x_38) ;  /* 0x0000011000017945 */ /* 0x000fe20003800000 */
[----:B------:R-:W-:Y:S02]  /*4080*/  SHF.L.U64.HI R11, R8, 0x4, R9 ;  /* 0x00000004080b7819 */ /* 0x000fe40000010209 */
[----:B------:R-:W-:Y:S01]  /*4090*/  ISETP.GT.AND P0, PT, R3, 0x8, P0 ;  /* 0x000000080300780c */ /* 0x000fe20000704270 */
[----:B------:R-:W-:-:S02]  /*40a0*/  IMAD.X R15, R15, 0x1, R117, P2 ;  /* 0x000000010f0f7824 */ /* 0x000fc400010e0675 */
[----:B------:R-:W-:-:S04]  /*40b0*/  IMAD.WIDE.U32 R14, R107, R116, R14 ;  /* 0x000000746b0e7225 */ /* 0x000fc800078e000e */
[----:B------:R-:W-:Y:S02]  /*40c0*/  IMAD.IADD R9, R113, 0x1, R15 ;  /* 0x0000000171097824 */ /* 0x000fe400078e020f */
[----:B--2---:R-:W-:-:S04]  /*40d0*/  IMAD.U32 R10, R88, 0x10000, RZ ;  /* 0x00010000580a7824 */ /* 0x004fc800078e00ff */
[----:B------:R-:W-:Y:S01]  /*40e0*/  FMUL R5, R10, R105 ;  /* 0x000000690a057220 */ /* 0x000fe20000400000 */
[----:B------:R-:W-:Y:S02]  /*40f0*/  LEA R10, P2, R8, R12, 0x4 ;  /* 0x0000000c080a7211 */ /* 0x000fe400078420ff */
[----:B------:R-:W-:Y:S01]  /*4100*/  LEA R8, P3, R14, R120, 0x1 ;  /* 0x000000780e087211 */ /* 0x000fe200078608ff */
[----:B------:R-:W-:Y:S02]  /*4110*/  FFMA R5, R90, R104, R5 ;  /* 0x000000685a057223 */ /* 0x000fe40000000005 */
[----:B------:R-:W-:Y:S01]  /*4120*/  IMAD.X R11, R11, 0x1, R13, P2 ;  /* 0x000000010b0b7824 */ /* 0x000fe200010e060d */
[----:B------:R-:W-:Y:S02]  /*4130*/  LEA.HI.X R9, R14, R121, R9, 0x1, P3 ;  /* 0x000000790e097211 */ /* 0x000fe400018f0c09 */
[----:B------:R-:W-:-:S05]  /*4140*/  F2FP.BF16.F32.PACK_AB R5, RZ, R5 ;  /* 0x00000005ff05723e */ /* 0x000fca00000010ff */
[----:B------:R1:W-:Y:S01]  /*4150*/  @P1 STG.E.U16 desc[UR36][R10.64], R5 ;  /* 0x000000050a001986 */ /* 0x0003e2000c101524 */
[----:B------:R-:W-:Y:S05]  /*4160*/  @!P0 BRA `(.L_x_39) ;  /* 0x0000000000048947 */ /* 0x000fea0003800000 */
[----:B------:R2:W5:Y:S02]  /*4170*/  LDG.E.LTC128B.U16 R88, desc[UR36][R8.64+0x2] ;  /* 0x0000022408587981 */ /* 0x000564000c1e1520 */
.L_x_39:
[----:B------:R-:W-:Y:S05]  /*4180*/  BSYNC B1 ;  /* 0x0000000000017941 */ /* 0x000fea0003800000 */
.L_x_38:
[----:B-----5:R-:W-:Y:S01]  /*4190*/  IMAD.U32 R14, R88, 0x10000, RZ ;  /* 0x00010000580e7824 */ /* 0x020fe200078e00ff */
[----:B------:R-:W-:Y:S01]  /*41a0*/  ISETP.GT.AND P1, PT, R4, 0x8, PT ;  /* 0x000000080400780c */ /* 0x000fe20003f24270 */
[----:B------:R-:W-:Y:S02]  /*41b0*/  BSSY B1, `(.L_x_40) ;  /* 0x0000008000017945 */ /* 0x000fe40003800000 */
[----:B------:R-:W-:Y:S01]  /*41c0*/  FMUL R14, R14, R105 ;  /* 0x000000690e0e7220 */ /* 0x000fe20000400000 */
[----:B------:R-:W-:-:S03]  /*41d0*/  ISETP.GT.AND P2, PT, R3, RZ, P1 ;  /* 0x000000ff0300720c */ /* 0x000fc60000f44270 */
[----:B------:R-:W-:-:S05]  /*41e0*/  FFMA R14, R91, R104, R14 ;  /* 0x000000685b0e7223 */ /* 0x000fca000000000e */
[----:B------:R-:W-:-:S05]  /*41f0*/  F2FP.BF16.F32.PACK_AB R14, RZ, R14 ;  /* 0x0000000eff0e723e */ /* 0x000fca00000010ff */
[----:B------:R3:W-:Y:S01]  /*4200*/  @P0 STG.E.U16 desc[UR36][R10.64+0x2], R14 ;  /* 0x0000020e0a000986 */ /* 0x0007e2000c101524 */
[----:B------:R-:W-:Y:S05]  /*4210*/  @!P2 BRA `(.L_x_41) ;  /* 0x000000000004a947 */ /* 0x000fea0003800000 */
[----:B------:R4:W5:Y:S02]  /*4220*/  LDG.E.LTC128B.U16 R88, desc[UR36][R6.64+0x10] ;  /* 0x0000102406587981 */ /* 0x000964000c1e1520 */
.L_x_41:
[----:B------:R-:W-:Y:S05]  /*4230*/  BSYNC B1 ;  /* 0x0000000000017941 */ /* 0x000fea0003800000 */
.L_x_40:
[----:B---3-5:R-:W-:Y:S01]  /*4240*/  IMAD.U32 R14, R88, 0x10000, RZ ;  /* 0x00010000580e7824 */ /* 0x028fe200078e00ff */
[----:B------:R-:W-:Y:S01]  /*4250*/  ISETP.GT.AND P0, PT, R4, 0x9, PT ;  /* 0x000000090400780c */ /* 0x000fe20003f04270 */
[----:B------:R-:W-:Y:S02]  /*4260*/  BSSY B1, `(.L_x_42) ;  /* 0x0000008000017945 */ /* 0x000fe40003800000 */
[----:B-1----:R-:W-:Y:S01]  /*4270*/  FMUL R5, R14, R105 ;  /* 0x000000690e057220 */ /* 0x002fe20000400000 */
[----:B------:R-:W-:-:S03]  /*4280*/  ISETP.GT.AND P3, PT, R3, RZ, P0 ;  /* 0x000000ff0300720c */ /* 0x000fc60000764270 */
[----:B------:R-:W-:-:S05]  /*4290*/  FFMA R5, R92, R104, R5 ;  /* 0x000000685c057223 */ /* 0x000fca0000000005 */
[----:B------:R-:W-:-:S05]  /*42a0*/  F2FP.BF16.F32.PACK_AB R5, RZ, R5 ;  /* 0x00000005ff05723e */ /* 0x000fca00000010ff */
[----:B------:R1:W-:Y:S01]  /*42b0*/  @P2 STG.E.U16 desc[UR36][R12.64+0x10], R5 ;  /* 0x000010050c002986 */ /* 0x0003e2000c101524 */
[----:B------:R-:W-:Y:S05]  /*42c0*/  @!P3 BRA `(.L_x_43) ;  /* 0x000000000004b947 */ /* 0x000fea0003800000 */
[----:B------:R3:W5:Y:S02]  /*42d0*/  LDG.E.LTC128B.U16 R88, desc[UR36][R6.64+0x12] ;  /* 0x0000122406587981 */ /* 0x000764000c1e1520 */
.L_x_43:
[----:B------:R-:W-:Y:S05]  /*42e0*/  BSYNC B1 ;  /* 0x0000000000017941 */ /* 0x000fea0003800000 */
.L_x_42:
[----:B-----5:R-:W-:Y:S01]  /*42f0*/  IMAD.U32 R14, R88, 0x10000, RZ ;  /* 0x00010000580e7824 */ /* 0x020fe200078e00ff */
[----:B------:R-:W-:Y:S01]  /*4300*/  ISETP.GT.AND P1, PT, R3, 0x8, P1 ;  /* 0x000000080300780c */ /* 0x000fe20000f24270 */
[----:B------:R-:W-:Y:S02]  /*4310*/  BSSY B1, `(.L_x_44) ;  /* 0x0000007000017945 */ /* 0x000fe40003800000 */
[----:B------:R-:W-:-:S04]  /*4320*/  FMUL R14, R14, R105 ;  /* 0x000000690e0e7220 */ /* 0x000fc80000400000 */
[----:B------:R-:W-:-:S05]  /*4330*/  FFMA R14, R93, R104, R14 ;  /* 0x000000685d0e7223 */ /* 0x000fca000000000e */
[----:B------:R-:W-:-:S05]  /*4340*/  F2FP.BF16.F32.PACK_AB R14, RZ, R14 ;  /* 0x0000000eff0e723e */ /* 0x000fca00000010ff */
[----:B------:R0:W-:Y:S01]  /*4350*/  @P3 STG.E.U16 desc[UR36][R12.64+0x12], R14 ;  /* 0x0000120e0c003986 */ /* 0x0001e2000c101524 */
[----:B------:R-:W-:Y:S05]  /*4360*/  @!P1 BRA `(.L_x_45) ;  /* 0x0000000000049947 */ /* 0x000fea0003800000 */
[----:B------:R0:W5:Y:S02]  /*4370*/  LDG.E.LTC128B.U16 R88, desc[UR36][R8.64+0x10] ;  /* 0x0000102408587981 */ /* 0x000164000c1e1520 */
.L_x_45:
[----:B------:R-:W-:Y:S05]  /*4380*/  BSYNC B1 ;  /* 0x0000000000017941 */ /* 0x000fea0003800000 */
.L_x_44:
[----:B0----5:R-:W-:Y:S01]  /*4390*/  IMAD.U32 R14, R88, 0x10000, RZ ;  /* 0x00010000580e7824 */ /* 0x021fe200078e00ff */
[----:B------:R-:W-:Y:S01]  /*43a0*/  ISETP.GT.AND P0, PT, R3, 0x8, P0 ;  /* 0x000000080300780c */ /* 0x000fe20000704270 */
[----:B------:R-:W-:Y:S02]  /*43b0*/  BSSY B1, `(.L_x_46) ;  /* 0x0000007000017945 */ /* 0x000fe40003800000 */
[----:B-1----:R-:W-:-:S04]  /*43c0*/  FMUL R5, R14, R105 ;  /* 0x000000690e057220 */ /* 0x002fc80000400000 */
[----:B------:R-:W-:-:S05]  /*43d0*/  FFMA R5, R94, R104, R5 ;  /* 0x000000685e057223 */ /* 0x000fca0000000005 */
[----:B------:R-:W-:-:S05]  /*43e0*/  F2FP.BF16.F32.PACK_AB R5, RZ, R5 ;  /* 0x00000005ff05723e */ /* 0x000fca00000010ff */
[----:B------:R0:W-:Y:S01]  /*43f0*/  @P1 STG.E.U16 desc[UR36][R10.64+0x10], R5 ;  /* 0x000010050a001986 */ /* 0x0001e2000c101524 */
[----:B------:R-:W-:Y:S05]  /*4400*/  @!P0 BRA `(.L_x_47) ;  /* 0x0000000000048947 */ /* 0x000fea0003800000 */
[----:B------:R1:W5:Y:S02]  /*4410*/  LDG.E.LTC128B.U16 R88, desc[UR36][R8.64+0x12] ;  /* 0x0000122408587981 */ /* 0x000364000c1e1520 */
.L_x_47:
[----:B------:R-:W-:Y:S05]  /*4420*/  BSYNC B1 ;  /* 0x0000000000017941 */ /* 0x000fea0003800000 */
.L_x_46:
        /* <DEDUP_REMOVED lines=10> */
.L_x_49:
[----:B------:R-:W-:Y:S05]  /*44d0*/  BSYNC B1 ;  /* 0x0000000000017941 */ /* 0x000fea0003800000 */
.L_x_48:
[----:B0----5:R-:W-:Y:S01]  /*44e0*/  IMAD.U32 R14, R88, 0x10000, RZ ;  /* 0x00010000580e7824 */ /* 0x021fe200078e00ff */
        /* <DEDUP_REMOVED lines=9> */
.L_x_51:
[----:B------:R-:W-:Y:S05]  /*4580*/  BSYNC B1 ;  /* 0x0000000000017941 */ /* 0x000fea0003800000 */
.L_x_50:
        /* <DEDUP_REMOVED lines=9> */
.L_x_53:
[----:B------:R-:W-:Y:S05]  /*4620*/  BSYNC B1 ;  /* 0x0000000000017941 */ /* 0x000fea0003800000 */
.L_x_52:
[----:B0----5:R-:W-:Y:S01]  /*4630*/  IMAD.U32 R14, R88, 0x10000, RZ ;  /* 0x00010000580e7824 */ /* 0x021fe200078e00ff */
        /* <DEDUP_REMOVED lines=8> */
.L_x_55:
[----:B------:R-:W-:Y:S05]  /*46c0*/  BSYNC B1 ;  /* 0x0000000000017941 */ /* 0x000fea0003800000 */
.L_x_54:
        /* <DEDUP_REMOVED lines=10> */
.L_x_57:
[----:B------:R-:W-:Y:S05]  /*4770*/  BSYNC B1 ;  /* 0x0000000000017941 */ /* 0x000fea0003800000 */
.L_x_56:
        /* <DEDUP_REMOVED lines=10> */
.L_x_59:
[----:B------:R-:W-:Y:S05]  /*4820*/  BSYNC B1 ;  /* 0x0000000000017941 */ /* 0x000fea0003800000 */
.L_x_58:
        /* <DEDUP_REMOVED lines=9> */
.L_x_61:
[----:B------:R-:W-:Y:S05]  /*48c0*/  BSYNC B1 ;  /* 0x0000000000017941 */ /* 0x000fea0003800000 */
.L_x_60:
        /* <DEDUP_REMOVED lines=9> */
.L_x_63:
[----:B------:R-:W-:Y:S05]  /*4960*/  BSYNC B1 ;  /* 0x0000000000017941 */ /* 0x000fea0003800000 */
.L_x_62:
        /* <DEDUP_REMOVED lines=10> */
.L_x_65:
[----:B------:R-:W-:Y:S05]  /*4a10*/  BSYNC B1 ;  /* 0x0000000000017941 */ /* 0x000fea0003800000 */
.L_x_64:
        /* <DEDUP_REMOVED lines=10> */
.L_x_67:
[----:B------:R-:W-:Y:S05]  /*4ac0*/  BSYNC B1 ;  /* 0x0000000000017941 */ /* 0x000fea0003800000 */
.L_x_66:
        /* <DEDUP_REMOVED lines=9> */
.L_x_69:
[----:B------:R-:W-:Y:S05]  /*4b60*/  BSYNC B1 ;  /* 0x0000000000017941 */ /* 0x000fea0003800000 */
.L_x_68:
        /* <DEDUP_REMOVED lines=9> */
.L_x_71:
[----:B------:R-:W-:Y:S05]  /*4c00*/  BSYNC B1 ;  /* 0x0000000000017941 */ /* 0x000fea0003800000 */
.L_x_70:
        /* <DEDUP_REMOVED lines=10> */
.L_x_73:
[----:B------:R-:W-:Y:S05]  /*4cb0*/  BSYNC B1 ;  /* 0x0000000000017941 */ /* 0x000fea0003800000 */
.L_x_72:
        /* <DEDUP_REMOVED lines=10> */
.L_x_75:
[----:B------:R-:W-:Y:S05]  /*4d60*/  BSYNC B1 ;  /* 0x0000000000017941 */ /* 0x000fea0003800000 */
.L_x_74:
        /* <DEDUP_REMOVED lines=9> */
.L_x_77:
[----:B------:R-:W-:Y:S05]  /*4e00*/  BSYNC B1 ;  /* 0x0000000000017941 */ /* 0x000fea0003800000 */
.L_x_76:
        /* <DEDUP_REMOVED lines=9> */
.L_x_79:
[----:B------:R-:W-:Y:S05]  /*4ea0*/  BSYNC B1 ;  /* 0x0000000000017941 */ /* 0x000fea0003800000 */
.L_x_78:
        /* <DEDUP_REMOVED lines=10> */
.L_x_81:
[----:B------:R-:W-:Y:S05]  /*4f50*/  BSYNC B1 ;  /* 0x0000000000017941 */ /* 0x000fea0003800000 */
.L_x_80:
        /* <DEDUP_REMOVED lines=10> */
.L_x_83:
[----:B------:R-:W-:Y:S05]  /*5000*/  BSYNC B1 ;  /* 0x0000000000017941 */ /* 0x000fea0003800000 */
.L_x_82:
        /* <DEDUP_REMOVED lines=9> */
.L_x_85:
[----:B------:R-:W-:Y:S05]  /*50a0*/  BSYNC B1 ;  /* 0x0000000000017941 */ /* 0x000fea0003800000 */
.L_x_84:
        /* <DEDUP_REMOVED lines=9> */
.L_x_87:
[----:B------:R-:W-:Y:S05]  /*5140*/  BSYNC B1 ;  /* 0x0000000000017941 */ /* 0x000fea0003800000 */
.L_x_86:
        /* <DEDUP_REMOVED lines=10> */
.L_x_89:
[----:B------:R-:W-:Y:S05]  /*51f0*/  BSYNC B1 ;  /* 0x0000000000017941 */ /* 0x000fea0003800000 */
.L_x_88:
        /* <DEDUP_REMOVED lines=10> */
.L_x_91:
[----:B------:R-:W-:Y:S05]  /*52a0*/  BSYNC B1 ;  /* 0x0000000000017941 */ /* 0x000fea0003800000 */
.L_x_90:
        /* <DEDUP_REMOVED lines=9> */
.L_x_93:
[----:B------:R-:W-:Y:S05]  /*5340*/  BSYNC B1 ;  /* 0x0000000000017941 */ /* 0x000fea0003800000 */
.L_x_92:
        /* <DEDUP_REMOVED lines=9> */
.L_x_95:
[----:B------:R-:W-:Y:S05]  /*53e0*/  BSYNC B1 ;  /* 0x0000000000017941 */ /* 0x000fea0003800000 */
.L_x_94:
        /* <DEDUP_REMOVED lines=10> */
.L_x_97:
[----:B------:R-:W-:Y:S05]  /*5490*/  BSYNC B1 ;  /* 0x0000000000017941 */ /* 0x000fea0003800000 */
.L_x_96:
        /* <DEDUP_REMOVED lines=10> */
.L_x_99:
[----:B------:R-:W-:Y:S05]  /*5540*/  BSYNC B1 ;  /* 0x0000000000017941 */ /* 0x000fea0003800000 */
.L_x_98:
        /* <DEDUP_REMOVED lines=9> */
.L_x_101:
[----:B------:R-:W-:Y:S05]  /*55e0*/  BSYNC B1 ;  /* 0x0000000000017941 */ /* 0x000fea0003800000 */
.L_x_100:
        /* <DEDUP_REMOVED lines=9> */
.L_x_103:
[----:B------:R-:W-:Y:S05]  /*5680*/  BSYNC B1 ;  /* 0x0000000000017941 */ /* 0x000fea0003800000 */
.L_x_102:
        /* <DEDUP_REMOVED lines=10> */
.L_x_105:
[----:B------:R-:W-:Y:S05]  /*5730*/  BSYNC B1 ;  /* 0x0000000000017941 */ /* 0x000fea0003800000 */
.L_x_104:
        /* <DEDUP_REMOVED lines=10> */
.L_x_107:
[----:B------:R-:W-:Y:S05]  /*57e0*/  BSYNC B1 ;  /* 0x0000000000017941 */ /* 0x000fea0003800000 */
.L_x_106:
        /* <DEDUP_REMOVED lines=9> */
.L_x_109:
[----:B------:R-:W-:Y:S05]  /*5880*/  BSYNC B1 ;  /* 0x0000000000017941 */ /* 0x000fea0003800000 */
.L_x_108:
        /* <DEDUP_REMOVED lines=9> */
.L_x_111:
[----:B------:R-:W-:Y:S05]  /*5920*/  BSYNC B1 ;  /* 0x0000000000017941 */ /* 0x000fea0003800000 */
.L_x_110:
        /* <DEDUP_REMOVED lines=10> */
.L_x_113:
[----:B------:R-:W-:Y:S05]  /*59d0*/  BSYNC B1 ;  /* 0x0000000000017941 */ /* 0x000fea0003800000 */
.L_x_112:
        /* <DEDUP_REMOVED lines=10> */
.L_x_115:
[----:B------:R-:W-:Y:S05]  /*5a80*/  BSYNC B1 ;  /* 0x0000000000017941 */ /* 0x000fea0003800000 */
.L_x_114:
        /* <DEDUP_REMOVED lines=9> */
.L_x_117:
[----:B------:R-:W-:Y:S05]  /*5b20*/  BSYNC B1 ;  /* 0x0000000000017941 */ /* 0x000fea0003800000 */
.L_x_116:
        /* <DEDUP_REMOVED lines=9> */
.L_x_119:
[----:B------:R-:W-:Y:S05]  /*5bc0*/  BSYNC B1 ;  /* 0x0000000000017941 */ /* 0x000fea0003800000 */
.L_x_118:
        /* <DEDUP_REMOVED lines=10> */
.L_x_121:
[----:B------:R-:W-:Y:S05]  /*5c70*/  BSYNC B1 ;  /* 0x0000000000017941 */ /* 0x000fea0003800000 */
.L_x_120:
        /* <DEDUP_REMOVED lines=10> */
.L_x_123:
[----:B------:R-:W-:Y:S05]  /*5d20*/  BSYNC B1 ;  /* 0x0000000000017941 */ /* 0x000fea0003800000 */
.L_x_122:
        /* <DEDUP_REMOVED lines=9> */
.L_x_125:
[----:B------:R-:W-:Y:S05]  /*5dc0*/  BSYNC B1 ;  /* 0x0000000000017941 */ /* 0x000fea0003800000 */
.L_x_124:
        /* <DEDUP_REMOVED lines=9> */
.L_x_127:
[----:B------:R-:W-:Y:S05]  /*5e60*/  BSYNC B1 ;  /* 0x0000000000017941 */ /* 0x000fea0003800000 */
.L_x_126:
        /* <DEDUP_REMOVED lines=10> */
.L_x_129:
[----:B------:R-:W-:Y:S05]  /*5f10*/  BSYNC B1 ;  /* 0x0000000000017941 */ /* 0x000fea0003800000 */
.L_x_128:
        /* <DEDUP_REMOVED lines=10> */
.L_x_131:
[----:B------:R-:W-:Y:S05]  /*5fc0*/  BSYNC B1 ;  /* 0x0000000000017941 */ /* 0x000fea0003800000 */
.L_x_130:
        /* <DEDUP_REMOVED lines=9> */
.L_x_133:
[----:B------:R-:W-:Y:S05]  /*6060*/  BSYNC B1 ;  /* 0x0000000000017941 */ /* 0x000fea0003800000 */
.L_x_132:
        /* <DEDUP_REMOVED lines=9> */
.L_x_135:
[----:B------:R-:W-:Y:S05]  /*6100*/  BSYNC B1 ;  /* 0x0000000000017941 */ /* 0x000fea0003800000 */
.L_x_134:
        /* <DEDUP_REMOVED lines=10> */
.L_x_137:
[----:B------:R-:W-:Y:S05]  /*61b0*/  BSYNC B1 ;  /* 0x0000000000017941 */ /* 0x000fea0003800000 */
.L_x_136:
        /* <DEDUP_REMOVED lines=10> */
.L_x_139:
[----:B------:R-:W-:Y:S05]  /*6260*/  BSYNC B1 ;  /* 0x0000000000017941 */ /* 0x000fea0003800000 */
.L_x_138:
        /* <DEDUP_REMOVED lines=9> */
.L_x_141:
[----:B------:R-:W-:Y:S05]  /*6300*/  BSYNC B1 ;  /* 0x0000000000017941 */ /* 0x000fea0003800000 */
.L_x_140:
        /* <DEDUP_REMOVED lines=9> */
.L_x_143:
[----:B------:R-:W-:Y:S05]  /*63a0*/  BSYNC B1 ;  /* 0x0000000000017941 */ /* 0x000fea0003800000 */
.L_x_142:
        /* <DEDUP_REMOVED lines=10> */
.L_x_145:
[----:B------:R-:W-:Y:S05]  /*6450*/  BSYNC B1 ;  /* 0x0000000000017941 */ /* 0x000fea0003800000 */
.L_x_144:
        /* <DEDUP_REMOVED lines=10> */
.L_x_147:
[----:B------:R-:W-:Y:S05]  /*6500*/  BSYNC B1 ;  /* 0x0000000000017941 */ /* 0x000fea0003800000 */
.L_x_146:
        /* <DEDUP_REMOVED lines=9> */
.L_x_149:
[----:B------:R-:W-:Y:S05]  /*65a0*/  BSYNC B1 ;  /* 0x0000000000017941 */ /* 0x000fea0003800000 */
.L_x_148:
        /* <DEDUP_REMOVED lines=9> */
.L_x_151:
[----:B------:R-:W-:Y:S05]  /*6640*/  BSYNC B1 ;  /* 0x0000000000017941 */ /* 0x000fea0003800000 */
.L_x_150:
        /* <DEDUP_REMOVED lines=10> */
.L_x_153:
[----:B------:R-:W-:Y:S05]  /*66f0*/  BSYNC B1 ;  /* 0x0000000000017941 */ /* 0x000fea0003800000 */
.L_x_152:
        /* <DEDUP_REMOVED lines=10> */
.L_x_155:
[----:B------:R-:W-:Y:S05]  /*67a0*/  BSYNC B1 ;  /* 0x0000000000017941 */ /* 0x000fea0003800000 */
.L_x_154:
        /* <DEDUP_REMOVED lines=9> */
.L_x_157:
[----:B------:R-:W-:Y:S05]  /*6840*/  BSYNC B1 ;  /* 0x0000000000017941 */ /* 0x000fea0003800000 */
.L_x_156:
        /* <DEDUP_REMOVED lines=9> */
.L_x_159:
[----:B------:R-:W-:Y:S05]  /*68e0*/  BSYNC B1 ;  /* 0x0000000000017941 */ /* 0x000fea0003800000 */
.L_x_158:
        /* <DEDUP_REMOVED lines=10> */
.L_x_161:
[----:B------:R-:W-:Y:S05]  /*6990*/  BSYNC B1 ;  /* 0x0000000000017941 */ /* 0x000fea0003800000 */
.L_x_160:
        /* <DEDUP_REMOVED lines=10> */
.L_x_163:
[----:B------:R-:W-:Y:S05]  /*6a40*/  BSYNC B1 ;  /* 0x0000000000017941 */ /* 0x000fea0003800000 */
.L_x_162:
        /* <DEDUP_REMOVED lines=9> */
.L_x_165:
[----:B------:R-:W-:Y:S05]  /*6ae0*/  BSYNC B1 ;  /* 0x0000000000017941 */ /* 0x000fea0003800000 */
.L_x_164:
        /* <DEDUP_REMOVED lines=9> */
.L_x_167:
[----:B------:R-:W-:Y:S05]  /*6b80*/  BSYNC B1 ;  /* 0x0000000000017941 */ /* 0x000fea0003800000 */
.L_x_166:
        /* <DEDUP_REMOVED lines=10> */
.L_x_169:
[----:B------:R-:W-:Y:S05]  /*6c30*/  BSYNC B1 ;  /* 0x0000000000017941 */ /* 0x000fea0003800000 */
.L_x_168:
        /* <DEDUP_REMOVED lines=10> */
.L_x_171:
[----:B------:R-:W-:Y:S05]  /*6ce0*/  BSYNC B1 ;  /* 0x0000000000017941 */ /* 0x000fea0003800000 */
.L_x_170:
        /* <DEDUP_REMOVED lines=9> */
.L_x_173:
[----:B------:R-:W-:Y:S05]  /*6d80*/  BSYNC B1 ;  /* 0x0000000000017941 */ /* 0x000fea0003800000 */
.L_x_172:
        /* <DEDUP_REMOVED lines=9> */
.L_x_175:
[----:B------:R-:W-:Y:S05]  /*6e20*/  BSYNC B1 ;  /* 0x0000000000017941 */ /* 0x000fea0003800000 */
.L_x_174:
        /* <DEDUP_REMOVED lines=10> */
.L_x_177:
[----:B------:R-:W-:Y:S05]  /*6ed0*/  BSYNC B1 ;  /* 0x0000000000017941 */ /* 0x000fea0003800000 */
.L_x_176:
        /* <DEDUP_REMOVED lines=10> */
.L_x_179:
[----:B------:R-:W-:Y:S05]  /*6f80*/  BSYNC B1 ;  /* 0x0000000000017941 */ /* 0x000fea0003800000 */
.L_x_178:
        /* <DEDUP_REMOVED lines=9> */
.L_x_181:
[----:B------:R-:W-:Y:S05]  /*7020*/  BSYNC B1 ;  /* 0x0000000000017941 */ /* 0x000fea0003800000 */
.L_x_180:
        /* <DEDUP_REMOVED lines=9> */
.L_x_183:
[----:B------:R-:W-:Y:S05]  /*70c0*/  BSYNC B1 ;  /* 0x0000000000017941 */ /* 0x000fea0003800000 */
.L_x_182:
        /* <DEDUP_REMOVED lines=10> */
.L_x_185:
[----:B------:R-:W-:Y:S05]  /*7170*/  BSYNC B1 ;  /* 0x0000000000017941 */ /* 0x000fea0003800000 */
.L_x_184:
[----:B0----5:R-:W-:Y:S01]  /*7180*/  IMAD.U32 R14, R88, 0x10000, RZ ;  /* 0x00010000580e7824 */ /* 0x021fe200078e00ff */
[----:B------:R-:W-:Y:S01]  /*7190*/  ISETP.GT.AND P0, PT, R4, 0x99, PT ;  /* 0x000000990400780c */ /* 0x000fe20003f04270 */
[----:B------:R-:W-:Y:S01]  /*71a0*/  @P2 IMAD.MOV.U32 R4, RZ, RZ, R12 ;  /* 0x000000ffff042224 */ /* 0x000fe200078e000c */
[----:B------:R-:W-:Y:S01]  /*71b0*/  BSSY B1, `(.L_x_186) ;  /* 0x000000a000017945 */ /* 0x000fe20003800000 */
[----:B------:R-:W-:Y:S01]  /*71c0*/  FMUL R5, R14, R105 ;  /* 0x000000690e057220 */ /* 0x000fe20000400000 */
[----:B------:R-:W-:-:S03]  /*71d0*/  ISETP.GT.AND P3, PT, R3, RZ, P0 ;  /* 0x000000ff0300720c */ /* 0x000fc60000764270 */
[----:B------:R-:W-:-:S05]  /*71e0*/  FFMA R5, R36, R104, R5 ;  /* 0x0000006824057223 */ /* 0x000fca0000000005 */
[----:B------:R-:W-:-:S04]  /*71f0*/  F2FP.BF16.F32.PACK_AB R5, RZ, R5 ;  /* 0x00000005ff05723e */ /* 0x000fc800000010ff */
[----:B------:R-:W-:Y:S01]  /*7200*/  PRMT R14, R5, 0x7610, R14 ;  /* 0x00007610050e7816 */ /* 0x000fe2000000000e */
[----:B------:R-:W-:-:S05]  /*7210*/  @P2 IMAD.MOV.U32 R5, RZ, RZ, R13 ;  /* 0x000000ffff052224 */ /* 0x000fca00078e000d */
[----:B------:R0:W-:Y:S01]  /*7220*/  @P2 STG.E.U16 desc[UR36][R4.64+0x130], R14 ;  /* 0x0001300e04002986 */ /* 0x0001e2000c101524 */
[----:B------:R-:W-:Y:S05]  /*7230*/  @!P3 BRA `(.L_x_187) ;  /* 0x000000000004b947 */ /* 0x000fea0003800000 */
[----:B------:R0:W5:Y:S02]  /*7240*/  LDG.E.LTC128B.U16 R88, desc[UR36][R6.64+0x132] ;  /* 0x0001322406587981 */ /* 0x000164000c1e1520 */
.L_x_187:
[----:B------:R-:W-:Y:S05]  /*7250*/  BSYNC B1 ;  /* 0x0000000000017941 */ /* 0x000fea0003800000 */
.L_x_186:
        /* <DEDUP_REMOVED lines=9> */
.L_x_189:
[----:B------:R-:W-:Y:S05]  /*72f0*/  BSYNC B1 ;  /* 0x0000000000017941 */ /* 0x000fea0003800000 */
.L_x_188:
[----:B0----5:R-:W-:Y:S01]  /*7300*/  IMAD.U32 R4, R88, 0x10000, RZ ;  /* 0x0001000058047824 */ /* 0x021fe200078e00ff */
[----:B------:R-:W-:Y:S01]  /*7310*/  ISETP.GT.AND P0, PT, R3, 0x8, P0 ;  /* 0x000000080300780c */ /* 0x000fe20000704270 */
[----:B------:R-:W-:Y:S02]  /*7320*/  BSSY B1, `(.L_x_190) ;  /* 0x000000a000017945 */ /* 0x000fe40003800000 */
[----:B------:R-:W-:Y:S01]  /*7330*/  FMUL R5, R4, R105 ;  /* 0x0000006904057220 */ /* 0x000fe20000400000 */
[----:B------:R-:W-:-:S03]  /*7340*/  @P1 IMAD.MOV.U32 R4, RZ, RZ, R10 ;  /* 0x000000ffff041224 */ /* 0x000fc600078e000a */
[----:B------:R-:W-:-:S05]  /*7350*/  FFMA R5, R38, R104, R5 ;  /* 0x0000006826057223 */ /* 0x000fca0000000005 */
[----:B------:R-:W-:-:S04]  /*7360*/  F2FP.BF16.F32.PACK_AB R5, RZ, R5 ;  /* 0x00000005ff05723e */ /* 0x000fc800000010ff */
[----:B---34-:R-:W-:Y:S01]  /*7370*/  PRMT R6, R5, 0x7610, R6 ;  /* 0x0000761005067816 */ /* 0x018fe20000000006 */
[----:B------:R-:W-:-:S05]  /*7380*/  @P1 IMAD.MOV.U32 R5, RZ, RZ, R11 ;  /* 0x000000ffff051224 */ /* 0x000fca00078e000b */
[----:B------:R0:W-:Y:S01]  /*7390*/  @P1 STG.E.U16 desc[UR36][R4.64+0x130], R6 ;  /* 0x0001300604001986 */ /* 0x0001e2000c101524 */
[----:B------:R-:W-:Y:S05]  /*73a0*/  @!P0 BRA `(.L_x_191) ;  /* 0x0000000000048947 */ /* 0x000fea0003800000 */
[----:B------:R3:W5:Y:S02]  /*73b0*/  LDG.E.LTC128B.U16 R88, desc[UR36][R8.64+0x132] ;  /* 0x0001322408587981 */ /* 0x000764000c1e1520 */
.L_x_191:
[----:B------:R-:W-:Y:S05]  /*73c0*/  BSYNC B1 ;  /* 0x0000000000017941 */ /* 0x000fea0003800000 */
.L_x_190:
[----:B------:R-:W-:Y:S05]  /*73d0*/  @!P0 BRA `(.L_x_192) ;  /* 0x0000001800088947 */ /* 0x000fea0003800000 */
[----:B-----5:R-:W-:-:S04]  /*73e0*/  IMAD.U32 R88, R88, 0x10000, RZ ;  /* 0x0001000058587824 */ /* 0x020fc800078e00ff */
[----:B------:R-:W-:-:S04]  /*73f0*/  FMUL R88, R88, R105 ;  /* 0x0000006958587220 */ /* 0x000fc80000400000 */
[----:B------:R-:W-:-:S05]  /*7400*/  FFMA R88, R39, R104, R88 ;  /* 0x0000006827587223 */ /* 0x000fca0000000058 */
[----:B------:R-:W-:-:S05]  /*7410*/  F2FP.BF16.F32.PACK_AB R88, RZ, R88 ;  /* 0x00000058ff58723e */ /* 0x000fca00000010ff */
[----:B------:R4:W-:Y:S01]  /*7420*/  STG.E.U16 desc[UR36][R10.64+0x132], R88 ;  /* 0x000132580a007986 */ /* 0x0009e2000c101524 */
[----:B------:R-:W-:Y:S05]  /*7430*/  BRA `(.L_x_192) ;  /* 0x0000001400f07947 */ /* 0x000fea0003800000 */
.L_x_35:
[----:B------:R-:W-:Y:S01]  /*7440*/  ULDC.64 UR4, c[0x0][0x5c0] ;  /* 0x0001700000047ab9 */ /* 0x000fe20000000a00 */
[----:B------:R-:W-:Y:S01]  /*7450*/  ISETP.GT.AND P3, PT, R4, 0x1, PT ;  /* 0x000000010400780c */ /* 0x000fe20003f64270 */
[-C--:B------:R-:W-:Y:S01]  /*7460*/  FMUL R88, R88, R104.reuse ;  /* 0x0000006858587220 */ /* 0x080fe20000400000 */
[----:B------:R-:W-:Y:S01]  /*7470*/  LEA R6, P0, R10, UR4, 0x1 ;  /* 0x000000040a067c11 */ /* 0x000fe2000f8008ff */
[-C--:B------:R-:W-:Y:S01]  /*7480*/  FMUL R89, R89, R104.reuse ;  /* 0x0000006859597220 */ /* 0x080fe20000400000 */
[----:B------:R-:W-:Y:S01]  /*7490*/  SHF.L.U64.HI R9, R8, 0x4, R9 ;  /* 0x0000000408097819 */ /* 0x000fe20000010209 */
[-C--:B------:R-:W-:Y:S01]  /*74a0*/  FMUL R90, R90, R104.reuse ;  /* 0x000000685a5a7220 */ /* 0x080fe20000400000 */
[----:B------:R-:W-:Y:S01]  /*74b0*/  LEA.HI.X R7, R10, UR5, R125, 0x1, P0 ;  /* 0x000000050a077c11 */ /* 0x000fe200080f0c7d */
[-C--:B------:R-:W-:Y:S01]  /*74c0*/  FMUL R91, R91, R104.reuse ;  /* 0x000000685b5b7220 */ /* 0x080fe20000400000 */
[----:B------:R-:W-:Y:S01]  /*74d0*/  ISETP.GT.AND P0, PT, R3, RZ, P3 ;  /* 0x000000ff0300720c */ /* 0x000fe20001f04270 */
[----:B------:R-:W-:Y:S01]  /*74e0*/  FMUL R92, R92, R104 ;  /* 0x000000685c5c7220 */ /* 0x000fe20000400000 */
[----:B------:R-:W-:Y:S01]  /*74f0*/  F2FP.BF16.F32.PACK_AB R88, RZ, R88 ;  /* 0x00000058ff58723e */ /* 0x000fe200000010ff */
[-C--:B------:R-:W-:Y:S01]  /*7500*/  FMUL R93, R93, R104.reuse ;  /* 0x000000685d5d7220 */ /* 0x080fe20000400000 */
[----:B------:R-:W-:Y:S01]  /*7510*/  F2FP.BF16.F32.PACK_AB R89, RZ, R89 ;  /* 0x00000059ff59723e */ /* 0x000fe200000010ff */
[----:B------:R-:W-:Y:S01]  /*7520*/  FMUL R94, R94, R104 ;  /* 0x000000685e5e7220 */ /* 0x000fe20000400000 */
[----:B------:R-:W-:Y:S01]  /*7530*/  ISETP.GT.AND P1, PT, R3, 0x8, P1 ;  /* 0x000000080300780c */ /* 0x000fe20000f24270 */
[----:B------:R-:W-:Y:S01]  /*7540*/  @P2 STG.E.U16 desc[UR36][R6.64], R88 ;  /* 0x0000005806002986 */ /* 0x000fe2000c101524 */
[----:B------:R-:W-:Y:S01]  /*7550*/  LEA R8, P4, R8, R6, 0x4 ;  /* 0x0000000608087211 */ /* 0x000fe200078820ff */
[-C--:B------:R-:W-:Y:S01]  /*7560*/  FMUL R95, R95, R104.reuse ;  /* 0x000000685f5f7220 */ /* 0x080fe20000400000 */
[----:B------:R-:W-:Y:S01]  /*7570*/  ISETP.GT.AND P2, PT, R4, 0x8, PT ;  /* 0x000000080400780c */ /* 0x000fe20003f44270 */
[-C--:B------:R-:W-:Y:S01]  /*7580*/  FMUL R96, R96, R104.reuse ;  /* 0x0000006860607220 */ /* 0x080fe20000400000 */
[----:B------:R-:W-:Y:S01]  /*7590*/  ISETP.GT.AND P3, PT, R3, 0x8, P3 ;  /* 0x000000080300780c */ /* 0x000fe20001f64270 */
[----:B------:R-:W-:Y:S01]  /*75a0*/  @P0 STG.E.U16 desc[UR36][R6.64+0x2], R89 ;  /* 0x0000025906000986 */ /* 0x000fe2000c101524 */
[----:B------:R-:W-:Y:S01]  /*75b0*/  ISETP.GT.AND P0, PT, R4, 0x9, PT ;  /* 0x000000090400780c */ /* 0x000fe20003f04270 */
[----:B------:R-:W-:Y:S01]  /*75c0*/  IMAD.X R9, R9, 0x1, R7, P4 ;  /* 0x0000000109097824 */ /* 0x000fe200020e0607 */
[----:B------:R-:W-:Y:S01]  /*75d0*/  ISETP.GT.AND P5, PT, R3, RZ, P2 ;  /* 0x000000ff0300720c */ /* 0x000fe200017a4270 */
[-C--:B------:R-:W-:Y:S01]  /*75e0*/  FMUL R97, R97, R104.reuse ;  /* 0x0000006861617220 */ /* 0x080fe20000400000 */
[----:B------:R-:W-:Y:S01]  /*75f0*/  ISETP.GT.AND P4, PT, R3, RZ, P0 ;  /* 0x000000ff0300720c */ /* 0x000fe20000784270 */
[----:B------:R-:W-:Y:S01]  /*7600*/  FMUL R98, R98, R104 ;  /* 0x0000006862627220 */ /* 0x000fe20000400000 */
[----:B------:R-:W-:Y:S01]  /*7610*/  F2FP.BF16.F32.PACK_AB R90, RZ, R90 ;  /* 0x0000005aff5a723e */ /* 0x000fe200000010ff */
[-C--:B------:R-:W-:Y:S01]  /*7620*/  FMUL R99, R99, R104.reuse ;  /* 0x0000006863637220 */ /* 0x080fe20000400000 */
[----:B------:R-:W-:Y:S01]  /*7630*/  F2FP.BF16.F32.PACK_AB R91, RZ, R91 ;  /* 0x0000005bff5b723e */ /* 0x000fe200000010ff */
[----:B------:R-:W-:Y:S01]  /*7640*/  FMUL R100, R100, R104 ;  /* 0x0000006864647220 */ /* 0x000fe20000400000 */
[----:B------:R-:W-:Y:S01]  /*7650*/  F2FP.BF16.F32.PACK_AB R92, RZ, R92 ;  /* 0x0000005cff5c723e */ /* 0x000fe200000010ff */
[----:B------:R-:W-:Y:S01]  /*7660*/  @P1 STG.E.U16 desc[UR36][R8.64], R90 ;  /* 0x0000005a08001986 */ /* 0x000fe2000c101524 */
[----:B------:R-:W-:Y:S01]  /*7670*/  F2FP.BF16.F32.PACK_AB R93, RZ, R93 ;  /* 0x0000005dff5d723e */ /* 0x000fe200000010ff */
[-C--:B------:R-:W-:Y:S01]  /*7680*/  FMUL R101, R101, R104.reuse ;  /* 0x0000006865657220 */ /* 0x080fe20000400000 */
[C---:B------:R-:W-:Y:S01]  /*7690*/  ISETP.GT.AND P2, PT, R3.reuse, 0x8, P2 ;  /* 0x000000080300780c */ /* 0x040fe20001744270 */
[----:B------:R-:W-:Y:S01]  /*76a0*/  @P3 STG.E.U16 desc[UR36][R8.64+0x2], R91 ;  /* 0x0000025b08003986 */ /* 0x000fe2000c101524 */
[----:B------:R-:W-:Y:S01]  /*76b0*/  ISETP.GT.AND P1, PT, R4, 0x10, PT ;  /* 0x000000100400780c */ /* 0x000fe20003f24270 */
[-C--:B------:R-:W-:Y:S01]  /*76c0*/  FMUL R102, R102, R104.reuse ;  /* 0x0000006866667220 */ /* 0x080fe20000400000 */
[----:B------:R-:W-:Y:S01]  /*76d0*/  ISETP.GT.AND P3, PT, R3, 0x8, P0 ;  /* 0x000000080300780c */ /* 0x000fe20000764270 */
[----:B------:R-:W-:Y:S01]  /*76e0*/  @P5 STG.E.U16 desc[UR36][R6.64+0x10], R92 ;  /* 0x0000105c06005986 */ /* 0x000fe2000c101524 */
[----:B------:R-:W-:Y:S01]  /*76f0*/  ISETP.GT.AND P0, PT, R4, 0x11, PT ;  /* 0x000000110400780c */ /* 0x000fe20003f04270 */
[-C--:B------:R-:W-:Y:S01]  /*7700*/  FMUL R103, R103, R104.reuse ;  /* 0x0000006867677220 */ /* 0x080fe20000400000 */
[C---:B------:R-:W-:Y:S01]  /*7710*/  ISETP.GT.AND P5, PT, R3.reuse, RZ, P1 ;  /* 0x000000ff0300720c */ /* 0x040fe20000fa4270 */
[----:B------:R-:W-:Y:S01]  /*7720*/  @P4 STG.E.U16 desc[UR36][R6.64+0x12], R93 ;  /* 0x0000125d06004986 */ /* 0x000fe2000c101524 */
        /* <DEDUP_REMOVED lines=209> */
[----:B------:R-:W-:Y:S01]  /*8440*/  FMUL R39, R39, R104 ;  /* 0x0000006827277220 */ /* 0x000fe20000400000 */
[----:B------:R-:W-:Y:S01]  /*8450*/  ISETP.GT.AND P1, PT, R3, 0x8, P2 ;  /* 0x000000080300780c */ /* 0x000fe20001724270 */
[----:B------:R-:W-:Y:S01]  /*8460*/  @P3 STG.E.U16 desc[UR36][R8.64+0xb2], R71 ;  /* 0x0000b24708003986 */ /* 0x000fe2000c101524 */
[----:B------:R-:W-:-:S02]  /*8470*/  ISETP.GT.AND P2, PT, R4, 0x68, PT ;  /* 0x000000680400780c */ /* 0x000fc40003f44270 */
[C---:B------:R-:W-:Y:S01]  /*8480*/  ISETP.GT.AND P3, PT, R3.reuse, 0x8, P0 ;  /* 0x000000080300780c */ /* 0x040fe20000764270 */
[----:B------:R-:W-:Y:S01]  /*8490*/  @P5 STG.E.U16 desc[UR36][R6.64+0xc0], R40 ;  /* 0x0000c02806005986 */ /* 0x000fe2000c101524 */
[----:B------:R-:W-:Y:S02]  /*84a0*/  ISETP.GT.AND P0, PT, R4, 0x69, PT ;  /* 0x000000690400780c */ /* 0x000fe40003f04270 */
[C---:B------:R-:W-:Y:S01]  /*84b0*/  ISETP.GT.AND P5, PT, R3.reuse, RZ, P2 ;  /* 0x000000ff0300720c */ /* 0x040fe200017a4270 */
[----:B------:R-:W-:Y:S01]  /*84c0*/  @P4 STG.E.U16 desc[UR36][R6.64+0xc2], R41 ;  /* 0x0000c22906004986 */ /* 0x000fe2000c101524 */
[----:B------:R-:W-:Y:S02]  /*84d0*/  ISETP.GT.AND P4, PT, R3, RZ, P0 ;  /* 0x000000ff0300720c */ /* 0x000fe40000784270 */
[----:B------:R-:W-:Y:S02]  /*84e0*/  F2FP.BF16.F32.PACK_AB R42, RZ, R42 ;  /* 0x0000002aff2a723e */ /* 0x000fe400000010ff */
[----:B------:R-:W-:-:S02]  /*84f0*/  F2FP.BF16.F32.PACK_AB R43, RZ, R43 ;  /* 0x0000002bff2b723e */ /* 0x000fc400000010ff */
[----:B------:R-:W-:Y:S01]  /*8500*/  F2FP.BF16.F32.PACK_AB R44, RZ, R44 ;  /* 0x0000002cff2c723e */ /* 0x000fe200000010ff */
[----:B------:R-:W-:Y:S01]  /*8510*/  @P1 STG.E.U16 desc[UR36][R8.64+0xc0], R42 ;  /* 0x0000c02a08001986 */ /* 0x000fe2000c101524 */
[----:B------:R-:W-:Y:S02]  /*8520*/  F2FP.BF16.F32.PACK_AB R45, RZ, R45 ;  /* 0x0000002dff2d723e */ /* 0x000fe400000010ff */
[C---:B------:R-:W-:Y:S01]  /*8530*/  ISETP.GT.AND P1, PT, R3.reuse, 0x8, P2 ;  /* 0x000000080300780c */ /* 0x040fe20001724270 */
[----:B------:R-:W-:Y:S01]  /*8540*/  @P3 STG.E.U16 desc[UR36][R8.64+0xc2], R43 ;  /* 0x0000c22b08003986 */ /* 0x000fe2000c101524 */
[C---:B------:R-:W-:Y:S02]  /*8550*/  ISETP.GT.AND P2, PT, R4.reuse, 0x70, PT ;  /* 0x000000700400780c */ /* 0x040fe40003f44270 */
[----:B------:R-:W-:Y:S01]  /*8560*/  ISETP.GT.AND P3, PT, R3, 0x8, P0 ;  /* 0x000000080300780c */ /* 0x000fe20000764270 */
[----:B------:R-:W-:Y:S01]  /*8570*/  @P5 STG.E.U16 desc[UR36][R6.64+0xd0], R44 ;  /* 0x0000d02c06005986 */ /* 0x000fe2000c101524 */
[----:B------:R-:W-:-:S02]  /*8580*/  ISETP.GT.AND P0, PT, R4, 0x71, PT ;  /* 0x000000710400780c */ /* 0x000fc40003f04270 */
[C---:B------:R-:W-:Y:S01]  /*8590*/  ISETP.GT.AND P5, PT, R3.reuse, RZ, P2 ;  /* 0x000000ff0300720c */ /* 0x040fe200017a4270 */
[----:B------:R-:W-:Y:S01]  /*85a0*/  @P4 STG.E.U16 desc[UR36][R6.64+0xd2], R45 ;  /* 0x0000d22d06004986 */ /* 0x000fe2000c101524 */
[----:B------:R-:W-:Y:S02]  /*85b0*/  ISETP.GT.AND P4, PT, R3, RZ, P0 ;  /* 0x000000ff0300720c */ /* 0x000fe40000784270 */
[----:B------:R-:W-:Y:S02]  /*85c0*/  F2FP.BF16.F32.PACK_AB R46, RZ, R46 ;  /* 0x0000002eff2e723e */ /* 0x000fe400000010ff */
[----:B------:R-:W-:Y:S02]  /*85d0*/  F2FP.BF16.F32.PACK_AB R47, RZ, R47 ;  /* 0x0000002fff2f723e */ /* 0x000fe400000010ff */
[----:B------:R-:W-:Y:S01]  /*85e0*/  F2FP.BF16.F32.PACK_AB R48, RZ, R48 ;  /* 0x00000030ff30723e */ /* 0x000fe200000010ff */
[----:B------:R-:W-:Y:S01]  /*85f0*/  @P1 STG.E.U16 desc[UR36][R8.64+0xd0], R46 ;  /* 0x0000d02e08001986 */ /* 0x000fe2000c101524 */
[----:B------:R-:W-:-:S02]  /*8600*/  F2FP.BF16.F32.PACK_AB R49, RZ, R49 ;  /* 0x00000031ff31723e */ /* 0x000fc400000010ff */
[C---:B------:R-:W-:Y:S01]  /*8610*/  ISETP.GT.AND P2, PT, R3.reuse, 0x8, P2 ;  /* 0x000000080300780c */ /* 0x040fe20001744270 */
[----:B------:R-:W-:Y:S01]  /*8620*/  @P3 STG.E.U16 desc[UR36][R8.64+0xd2], R47 ;  /* 0x0000d22f08003986 */ /* 0x000fe2000c101524 */
[C---:B------:R-:W-:Y:S02]  /*8630*/  ISETP.GT.AND P3, PT, R4.reuse, 0x78, PT ;  /* 0x000000780400780c */ /* 0x040fe40003f64270 */
[C---:B------:R-:W-:Y:S01]  /*8640*/  ISETP.GT.AND P0, PT, R3.reuse, 0x8, P0 ;  /* 0x000000080300780c */ /* 0x040fe20000704270 */
[----:B------:R-:W-:Y:S01]  /*8650*/  @P5 STG.E.U16 desc[UR36][R6.64+0xe0], R48 ;  /* 0x0000e03006005986 */ /* 0x000fe2000c101524 */
[----:B------:R-:W-:Y:S02]  /*8660*/  ISETP.GT.AND P1, PT, R4, 0x79, PT ;  /* 0x000000790400780c */ /* 0x000fe40003f24270 */
[----:B------:R-:W-:Y:S01]  /*8670*/  F2FP.BF16.F32.PACK_AB R50, RZ, R50 ;  /* 0x00000032ff32723e */ /* 0x000fe200000010ff */
[----:B------:R-:W-:Y:S01]  /*8680*/  @P4 STG.E.U16 desc[UR36][R6.64+0xe2], R49 ;  /* 0x0000e23106004986 */ /* 0x000fe2000c101524 */
[----:B------:R-:W-:-:S02]  /*8690*/  ISETP.GT.AND P4, PT, R3, RZ, P3 ;  /* 0x000000ff0300720c */ /* 0x000fc40001f84270 */
[C---:B------:R-:W-:Y:S01]  /*86a0*/  ISETP.GT.AND P5, PT, R3.reuse, RZ, P1 ;  /* 0x000000ff0300720c */ /* 0x040fe20000fa4270 */
[----:B------:R-:W-:Y:S01]  /*86b0*/  @P2 STG.E.U16 desc[UR36][R8.64+0xe0], R50 ;  /* 0x0000e03208002986 */ /* 0x000fe2000c101524 */
[----:B------:R-:W-:Y:S02]  /*86c0*/  F2FP.BF16.F32.PACK_AB R51, RZ, R51 ;  /* 0x00000033ff33723e */ /* 0x000fe400000010ff */
[----:B------:R-:W-:Y:S02]  /*86d0*/  F2FP.BF16.F32.PACK_AB R52, RZ, R52 ;  /* 0x00000034ff34723e */ /* 0x000fe400000010ff */
[----:B------:R-:W-:Y:S01]  /*86e0*/  ISETP.GT.AND P2, PT, R4, 0x80, PT ;  /* 0x000000800400780c */ /* 0x000fe20003f44270 */
[----:B------:R-:W-:Y:S01]  /*86f0*/  @P0 STG.E.U16 desc[UR36][R8.64+0xe2], R51 ;  /* 0x0000e23308000986 */ /* 0x000fe2000c101524 */
[----:B------:R-:W-:Y:S02]  /*8700*/  F2FP.BF16.F32.PACK_AB R53, RZ, R53 ;  /* 0x00000035ff35723e */ /* 0x000fe400000010ff */
[C---:B------:R-:W-:Y:S01]  /*8710*/  ISETP.GT.AND P3, PT, R3.reuse, 0x8, P3 ;  /* 0x000000080300780c */ /* 0x040fe20001f64270 */
[----:B------:R-:W-:Y:S01]  /*8720*/  @P4 STG.E.U16 desc[UR36][R6.64+0xf0], R52 ;  /* 0x0000f03406004986 */ /* 0x000fe2000c101524 */
[----:B------:R-:W-:-:S02]  /*8730*/  ISETP.GT.AND P1, PT, R3, 0x8, P1 ;  /* 0x000000080300780c */ /* 0x000fc40000f24270 */
[----:B------:R-:W-:Y:S01]  /*8740*/  ISETP.GT.AND P0, PT, R4, 0x81, PT ;  /* 0x000000810400780c */ /* 0x000fe20003f04270 */
[----:B------:R-:W-:Y:S01]  /*8750*/  @P5 STG.E.U16 desc[UR36][R6.64+0xf2], R53 ;  /* 0x0000f23506005986 */ /* 0x000fe2000c101524 */
[C---:B------:R-:W-:Y:S02]  /*8760*/  ISETP.GT.AND P4, PT, R3.reuse, RZ, P2 ;  /* 0x000000ff0300720c */ /* 0x040fe40001784270 */
        /* <DEDUP_REMOVED lines=8> */
[C---:B------:R-:W-:Y:S02]  /*87f0*/  ISETP.GT.AND P1, PT, R3.reuse, 0x8, P0 ;  /* 0x000000080300780c */ /* 0x040fe40000724270 */
[C---:B------:R-:W-:Y:S01]  /*8800*/  ISETP.GT.AND P0, PT, R4.reuse, 0x89, PT ;  /* 0x000000890400780c */ /* 0x040fe20003f04270 */
        /* <DEDUP_REMOVED lines=9> */
[C---:B------:R-:W-:Y:S01]  /*88a0*/  ISETP.GT.AND P4, PT, R3.reuse, 0x8, P4 ;  /* 0x000000080300780c */ /* 0x040fe20002784270 */
[----:B------:R-:W-:Y:S01]  /*88b0*/  @P1 STG.E.U16 desc[UR36][R8.64+0x102], R27 ;  /* 0x0001021b08001986 */ /* 0x000fe2000c101524 */
[----:B------:R-:W-:Y:S02]  /*88c0*/  F2FP.BF16.F32.PACK_AB R29, RZ, R29 ;  /* 0x0000001dff1d723e */ /* 0x000fe400000010ff */
[----:B------:R-:W-:Y:S01]  /*88d0*/  ISETP.GT.AND P1, PT, R4, 0x99, PT ;  /* 0x000000990400780c */ /* 0x000fe20003f24270 */
[----:B------:R-:W-:Y:S01]  /*88e0*/  @P5 STG.E.U16 desc[UR36][R6.64+0x110], R28 ;  /* 0x0001101c06005986 */ /* 0x000fe2000c101524 */
[----:B------:R-:W-:-:S02]  /*88f0*/  ISETP.GT.AND P5, PT, R3, 0x8, P0 ;  /* 0x000000080300780c */ /* 0x000fc400007a4270 */
[C---:B------:R-:W-:Y:S01]  /*8900*/  ISETP.GT.AND P0, PT, R4.reuse, 0x91, PT ;  /* 0x000000910400780c */ /* 0x040fe20003f04270 */
[----:B------:R-:W-:Y:S01]  /*8910*/  @P3 STG.E.U16 desc[UR36][R6.64+0x112], R29 ;  /* 0x0001121d06003986 */ /* 0x000fe2000c101524 */
[C---:B------:R-:W-:Y:S02]  /*8920*/  ISETP.GT.AND P3, PT, R4.reuse, 0x90, PT ;  /* 0x000000900400780c */ /* 0x040fe40003f64270 */
[----:B------:R-:W-:Y:S01]  /*8930*/  ISETP.GT.AND P2, PT, R4, 0x98, PT ;  /* 0x000000980400780c */ /* 0x000fe20003f44270 */
[----:B------:R-:W-:Y:S01]  /*8940*/  @P4 IMAD.MOV.U32 R4, RZ, RZ, R8 ;  /* 0x000000ffff044224 */ /* 0x000fe200078e0008 */
[----:B------:R-:W-:Y:S01]  /*8950*/  F2FP.BF16.F32.PACK_AB R30, RZ, R30 ;  /* 0x0000001eff1e723e */ /* 0x000fe200000010ff */
[----:B------:R-:W-:Y:S01]  /*8960*/  @P4 IMAD.MOV.U32 R5, RZ, RZ, R9 ;  /* 0x000000ffff054224 */ /* 0x000fe200078e0009 */
[----:B------:R-:W-:Y:S02]  /*8970*/  F2FP.BF16.F32.PACK_AB R31, RZ, R31 ;  /* 0x0000001fff1f723e */ /* 0x000fe400000010ff */
[----:B------:R-:W-:-:S02]  /*8980*/  F2FP.BF16.F32.PACK_AB R32, RZ, R32 ;  /* 0x00000020ff20723e */ /* 0x000fc400000010ff */
[----:B------:R0:W-:Y:S01]  /*8990*/  @P4 STG.E.U16 desc[UR36][R4.64+0x110], R30 ;  /* 0x0001101e04004986 */ /* 0x0001e2000c101524 */
[C---:B------:R-:W-:Y:S02]  /*89a0*/  ISETP.GT.AND P4, PT, R3.reuse, RZ, P3 ;  /* 0x000000ff0300720c */ /* 0x040fe40001f84270 */
[----:B------:R-:W-:Y:S02]  /*89b0*/  ISETP.GT.AND P3, PT, R3, 0x8, P3 ;  /* 0x000000080300780c */ /* 0x000fe40001f64270 */
[----:B------:R-:W-:Y:S02]  /*89c0*/  F2FP.BF16.F32.PACK_AB R33, RZ, R33 ;  /* 0x00000021ff21723e */ /* 0x000fe400000010ff */
[----:B------:R-:W-:Y:S02]  /*89d0*/  F2FP.BF16.F32.PACK_AB R34, RZ, R34 ;  /* 0x00000022ff22723e */ /* 0x000fe400000010ff */
[----:B------:R-:W-:Y:S02]  /*89e0*/  F2FP.BF16.F32.PACK_AB R35, RZ, R35 ;  /* 0x00000023ff23723e */ /* 0x000fe400000010ff */
[----:B------:R-:W-:Y:S01]  /*89f0*/  F2FP.BF16.F32.PACK_AB R36, RZ, R36 ;  /* 0x00000024ff24723e */ /* 0x000fe200000010ff */
[----:B0-----:R-:W-:Y:S01]  /*8a00*/  @P5 IMAD.MOV.U32 R4, RZ, RZ, R8 ;  /* 0x000000ffff045224 */ /* 0x001fe200078e0008 */
[----:B------:R-:W-:Y:S01]  /*8a10*/  F2FP.BF16.F32.PACK_AB R37, RZ, R37 ;  /* 0x00000025ff25723e */ /* 0x000fe200000010ff */
[----:B------:R-:W-:Y:S01]  /*8a20*/  @P5 IMAD.MOV.U32 R5, RZ, RZ, R9 ;  /* 0x000000ffff055224 */ /* 0x000fe200078e0009 */
[----:B------:R-:W-:-:S02]  /*8a30*/  F2FP.BF16.F32.PACK_AB R38, RZ, R38 ;  /* 0x00000026ff26723e */ /* 0x000fc400000010ff */
[----:B------:R-:W-:Y:S02]  /*8a40*/  F2FP.BF16.F32.PACK_AB R39, RZ, R39 ;  /* 0x00000027ff27723e */ /* 0x000fe400000010ff */
[----:B------:R0:W-:Y:S01]  /*8a50*/  @P5 STG.E.U16 desc[UR36][R4.64+0x112], R31 ;  /* 0x0001121f04005986 */ /* 0x0001e2000c101524 */
[C---:B------:R-:W-:Y:S02]  /*8a60*/  ISETP.GT.AND P5, PT, R3.reuse, RZ, P0 ;  /* 0x000000ff0300720c */ /* 0x040fe400007a4270 */
[----:B------:R-:W-:Y:S01]  /*8a70*/  ISETP.GT.AND P0, PT, R3, 0x8, P0 ;  /* 0x000000080300780c */ /* 0x000fe20000704270 */
[----:B0-----:R-:W-:Y:S02]  /*8a80*/  @P4 IMAD.MOV.U32 R4, RZ, RZ, R6 ;  /* 0x000000ffff044224 */ /* 0x001fe400078e0006 */
[----:B------:R-:W-:-:S05]  /*8a90*/  @P4 IMAD.MOV.U32 R5, RZ, RZ, R7 ;  /* 0x000000ffff054224 */ /* 0x000fca00078e0007 */
        /* <DEDUP_REMOVED lines=10> */
[----:B------:R0:W-:Y:S02]  /*8b40*/  @P3 STG.E.U16 desc[UR36][R4.64+0x120], R34 ;  /* 0x0001202204003986 */ /* 0x0001e4000c101524 */
[----:B0-----:R-:W-:Y:S02]  /*8b50*/  @P0 IMAD.MOV.U32 R4, RZ, RZ, R8 ;  /* 0x000000ffff040224 */ /* 0x001fe400078e0008 */
[----:B------:R-:W-:-:S05]  /*8b60*/  @P0 IMAD.MOV.U32 R5, RZ, RZ, R9 ;  /* 0x000000ffff050224 */ /* 0x000fca00078e0009 */
[----:B------:R0:W-:Y:S02]  /*8b70*/  @P0 STG.E.U16 desc[UR36][R4.64+0x122], R35 ;  /* 0x0001222304000986 */ /* 0x0001e4000c101524 */
[----:B0-----:R-:W-:Y:S02]  /*8b80*/  @P5 IMAD.MOV.U32 R4, RZ, RZ, R6 ;  /* 0x000000ffff045224 */ /* 0x001fe400078e0006 */
[----:B------:R-:W-:-:S05]  /*8b90*/  @P5 IMAD.MOV.U32 R5, RZ, RZ, R7 ;  /* 0x000000ffff055224 */ /* 0x000fca00078e0007 */
[----:B------:R0:W-:Y:S04]  /*8ba0*/  @P5 STG.E.U16 desc[UR36][R4.64+0x130], R36 ;  /* 0x0001302404005986 */ /* 0x0001e8000c101524 */
[----:B------:R1:W-:Y:S01]  /*8bb0*/  @P4 STG.E.U16 desc[UR36][R6.64+0x132], R37 ;  /* 0x0001322506004986 */ /* 0x0003e2000c101524 */
[----:B0-----:R-:W-:Y:S02]  /*8bc0*/  @P2 IMAD.MOV.U32 R4, RZ, RZ, R8 ;  /* 0x000000ffff042224 */ /* 0x001fe400078e0008 */
[----:B------:R-:W-:-:S05]  /*8bd0*/  @P2 IMAD.MOV.U32 R5, RZ, RZ, R9 ;  /* 0x000000ffff052224 */ /* 0x000fca00078e0009 */
[----:B------:R1:W-:Y:S04]  /*8be0*/  @P2 STG.E.U16 desc[UR36][R4.64+0x130], R38 ;  /* 0x0001302604002986 */ /* 0x0003e8000c101524 */
[----:B------:R1:W-:Y:S02]  /*8bf0*/  @P1 STG.E.U16 desc[UR36][R8.64+0x132], R39 ;  /* 0x0001322708001986 */ /* 0x0003e4000c101524 */
.L_x_192:
[----:B------:R-:W-:Y:S05]  /*8c00*/  BSYNC B0 ;  /* 0x0000000000007941 */ /* 0x000fea0003800000 */
.L_x_34:
[----:B------:R-:W-:Y:S01]  /*8c10*/  ULDC UR4, c[0x0][0xc] ;  /* 0x0000030000047ab9 */ /* 0x000fe20000000800 */
[----:B------:R-:W-:Y:S01]  /*8c20*/  ULDC UR5, c[0x0][0x10] ;  /* 0x0000040000057ab9 */ /* 0x000fe20000000800 */
[----:B------:R-:W0:Y:S01]  /*8c30*/  LDC R3, c[0x0][0x14] ;  /* 0x00000500ff037b82 */ /* 0x000e220000000800 */
[----:B------:R-:W-:Y:S01]  /*8c40*/  UIMAD.WIDE.U32 UR4, UR4, UR5, URZ ;  /* 0x00000005040472a5 */ /* 0x000fe2000f8e003f */
[----:B------:R-:W-:Y:S02]  /*8c50*/  IMAD.MOV.U32 R108, RZ, RZ, -0x1 ;  /* 0xffffffffff6c7424 */ /* 0x000fe400078e00ff */
[----:B------:R-:W-:-:S03]  /*8c60*/  IMAD.MOV.U32 R107, RZ, RZ, -0x1 ;  /* 0xffffffffff6b7424 */ /* 0x000fc600078e00ff */
[----:B0-----:R-:W-:-:S04]  /*8c70*/  IMAD.WIDE.U32 R16, R3, UR4, R16 ;  /* 0x0000000403107c25 */ /* 0x001fc8000f8e0010 */
[----:B------:R-:W-:Y:S01]  /*8c80*/  IMAD R3, R3, UR5, RZ ;  /* 0x0000000503037c24 */ /* 0x000fe2000f8e02ff */
[----:B------:R-:W-:Y:S02]  /*8c90*/  ULDC.64 UR4, c[0x0][0x650] ;  /* 0x0001940000047ab9 */ /* 0x000fe40000000a00 */
[----:B------:R-:W-:Y:S01]  /*8ca0*/  ISETP.GE.U32.AND P0, PT, R16, UR4, PT ;  /* 0x0000000410007c0c */ /* 0x000fe2000bf06070 */
[--C-:B------:R-:W-:Y:S01]  /*8cb0*/  IMAD.IADD R17, R17, 0x1, R3.reuse ;  /* 0x0000000111117824 */ /* 0x100fe200078e0203 */
[----:B------:R-:W-:-:S04]  /*8cc0*/  PRMT R3, RZ, 0x7610, R3 ;  /* 0x00007610ff037816 */ /* 0x000fc80000000003 */
[----:B------:R-:W-:-:S13]  /*8cd0*/  ISETP.GE.U32.AND.EX P0, PT, R17, UR5, PT, P0 ;  /* 0x0000000511007c0c */ /* 0x000fda000bf06100 */
[----:B------:R-:W-:Y:S05]  /*8ce0*/  @P0 BRA `(.L_x_193) ;  /* 0x0000000400640947 */ /* 0x000fea0003800000 */
[----:B------:R-:W0:Y:S01]  /*8cf0*/  S2R R12, SR_CTAID.X ;  /* 0x00000000000c7919 */ /* 0x000e220000002500 */
[----:B----4-:R-:W4:Y:S01]  /*8d00*/  LDC.64 R10, c[0x0][0x628] ;  /* 0x00018a00ff0a7b82 */ /* 0x010f220000000a00 */
[----:B------:R-:W-:Y:S01]  /*8d10*/  ULDC UR4, c[0x0][0x150] ;  /* 0x0000540000047ab9 */ /* 0x000fe20000000800 */
[----:B-123--:R-:W-:Y:S01]  /*8d20*/  IMAD.MOV.U32 R8, RZ, RZ, R16 ;  /* 0x000000ffff087224 */ /* 0x00efe200078e0010 */
[----:B------:R-:W1:Y:S01]  /*8d30*/  S2R R24, SR_CTAID.Y ;  /* 0x0000000000187919 */ /* 0x000e620000002600 */
[----:B------:R-:W-:-:S04]  /*8d40*/  IMAD.MOV.U32 R9, RZ, RZ, R17 ;  /* 0x000000ffff097224 */ /* 0x000fc800078e0011 */
[----:B------:R-:W2:Y:S08]  /*8d50*/  LDC R21, c[0x0][0x144] ;  /* 0x00005100ff157b82 */ /* 0x000eb00000000800 */
[----:B------:R-:W3:Y:S08]  /*8d60*/  LDC R0, c[0x0][0x630] ;  /* 0x00018c00ff007b82 */ /* 0x000ef00000000800 */
[----:B------:R-:W1:Y:S01]  /*8d70*/  LDC.64 R14, c[0x0][0x620] ;  /* 0x00018800ff0e7b82 */ /* 0x000e620000000a00 */
[----:B----4-:R-:W-:-:S04]  /*8d80*/  ISETP.NE.U32.AND P0, PT, R10, RZ, PT ;  /* 0x000000ff0a00720c */ /* 0x010fc80003f05070 */
[----:B------:R-:W-:Y:S02]  /*8d90*/  ISETP.NE.AND.EX P0, PT, R11, RZ, PT, P0 ;  /* 0x000000ff0b00720c */ /* 0x000fe40003f05300 */
[----:B0-----:R-:W-:-:S05]  /*8da0*/  I2FP.F32.U32 R3, R12 ;  /* 0x0000000c00037245 */ /* 0x001fca0000201000 */
[----:B------:R-:W-:-:S04]  /*8db0*/  FMUL R3, R3, UR4 ;  /* 0x0000000403037c20 */ /* 0x000fc80008400000 */
[----:B------:R0:W4:Y:S02]  /*8dc0*/  F2I.U32.TRUNC.NTZ R20, R3 ;  /* 0x0000000300147305 */ /* 0x000124000020f000 */
[----:B--23--:R-:W-:Y:S05]  /*8dd0*/  @!P0 BRA `(.L_x_194) ;  /* 0x0000000000288947 */ /* 0x00cfea0003800000 */
[----:B0-----:R-:W0:Y:S02]  /*8de0*/  LDC R3, c[0x0][0x634] ;  /* 0x00018d00ff037b82 */ /* 0x001e240000000800 */
        /* <DEDUP_REMOVED lines=9> */
.L_x_194:
[----:B------:R-:W2:Y:S01]  /*8e80*/  LDC.64 R28, c[0x0][0x640] ;  /* 0x00019000ff1c7b82 */ /* 0x000ea20000000a00 */
[-CC-:B------:R-:W-:Y:S01]  /*8e90*/  SHF.R.U64 R107, R8, R0.reuse, R9.reuse ;  /* 0x00000000086b7219 */ /* 0x180fe20000001209 */
[----:B----4-:R-:W-:Y:S01]  /*8ea0*/  IMAD.MOV R20, RZ, RZ, -R20 ;  /* 0x000000ffff147224 */ /* 0x010fe200078e0a14 */
[----:B------:R-:W-:Y:S01]  /*8eb0*/  SHF.R.U32.HI R0, RZ, R0, R9 ;  /* 0x00000000ff007219 */ /* 0x000fe20000011609 */
[----:B------:R-:W-:Y:S01]  /*8ec0*/  ULDC UR4, c[0x0][0x154] ;  /* 0x0000550000047ab9 */ /* 0x000fe20000000800 */
[----:B0-----:R-:W-:Y:S01]  /*8ed0*/  IADD3 R3, P0, RZ, -R107, RZ ;  /* 0x8000006bff037210 */ /* 0x001fe20007f1e0ff */
[----:B------:R-:W-:Y:S02]  /*8ee0*/  IMAD R21, R21, R20, R12 ;  /* 0x0000001415157224 */ /* 0x000fe400078e020c */
[----:B------:R-:W0:Y:S01]  /*8ef0*/  LDC R6, c[0x0][0x618] ;  /* 0x00018600ff067b82 */ /* 0x000e220000000800 */
[----:B------:R-:W-:Y:S02]  /*8f00*/  IMAD.MOV.U32 R7, RZ, RZ, 0x1 ;  /* 0x00000001ff077424 */ /* 0x000fe400078e00ff */
[----:B------:R-:W-:-:S04]  /*8f10*/  IMAD.X R5, RZ, RZ, ~R0, P0 ;  /* 0x000000ffff057224 */ /* 0x000fc800000e0e00 */
[-C--:B-1----:R-:W-:Y:S01]  /*8f20*/  IMAD R0, R5, R14.reuse, RZ ;  /* 0x0000000e05007224 */ /* 0x082fe200078e02ff */
[----:B------:R-:W1:Y:S01]  /*8f30*/  LDC R8, c[0x0][0x608] ;  /* 0x00018200ff087b82 */ /* 0x000e620000000800 */
[----:B------:R-:W-:-:S04]  /*8f40*/  IMAD.WIDE.U32 R4, R3, R14, R16 ;  /* 0x0000000e03047225 */ /* 0x000fc800078e0010 */
[----:B------:R-:W-:Y:S01]  /*8f50*/  IMAD R3, R3, R15, R0 ;  /* 0x0000000f03037224 */ /* 0x000fe200078e0200 */
[----:B------:R-:W-:Y:S02]  /*8f60*/  I2FP.F32.U32 R0, R24 ;  /* 0x0000001800007245 */ /* 0x000fe40000201000 */
[----:B------:R-:W3:Y:S01]  /*8f70*/  LDC R26, c[0x0][0x658] ;  /* 0x00019600ff1a7b82 */ /* 0x000ee20000000800 */
[----:B------:R-:W-:Y:S01]  /*8f80*/  IMAD.IADD R3, R5, 0x1, R3 ;  /* 0x0000000105037824 */ /* 0x000fe200078e0203 */
[----:B--2---:R-:W-:Y:S01]  /*8f90*/  ISETP.NE.U32.AND P0, PT, R28, RZ, PT ;  /* 0x000000ff1c00720c */ /* 0x004fe20003f05070 */
[----:B------:R-:W-:Y:S01]  /*8fa0*/  FMUL R0, R0, UR4 ;  /* 0x0000000400007c20 */ /* 0x000fe20008400000 */
[----:B------:R-:W-:Y:S02]  /*8fb0*/  IMAD.MOV.U32 R5, RZ, RZ, -0x1 ;  /* 0xffffffffff057424 */ /* 0x000fe400078e00ff */
[----:B------:R-:W-:Y:S01]  /*8fc0*/  ISETP.NE.AND.EX P0, PT, R29, RZ, PT, P0 ;  /* 0x000000ff1d00720c */ /* 0x000fe20003f05300 */
[----:B------:R2:W4:Y:S01]  /*8fd0*/  F2I.U32.TRUNC.NTZ R13, R0 ;  /* 0x00000000000d7305 */ /* 0x000522000020f000 */
[----:B------:R-:W2:Y:S01]  /*8fe0*/  LDC R15, c[0x0][0x148] ;  /* 0x00005200ff0f7b82 */ /* 0x000ea20000000800 */
[----:B0-----:R-:W-:-:S02]  /*8ff0*/  SHF.R.U64 R12, R4, R6, R3 ;  /* 0x00000006040c7219 */ /* 0x001fc40000001203 */
[----:B------:R-:W-:-:S05]  /*9000*/  SHF.R.U32.HI R3, RZ, R6, R3 ;  /* 0x00000006ff037219 */ /* 0x000fca0000011603 */
[----:B------:R-:W0:Y:S01]  /*9010*/  LDC R20, c[0x0][0x600] ;  /* 0x00018000ff147b82 */ /* 0x000e220000000800 */
[-CC-:B-1----:R-:W-:Y:S02]  /*9020*/  SHF.R.U64 R10, R12, R8.reuse, R3.reuse ;  /* 0x000000080c0a7219 */ /* 0x182fe40000001203 */
[----:B------:R-:W-:-:S05]  /*9030*/  SHF.R.U32.HI R3, RZ, R8, R3 ;  /* 0x00000008ff037219 */ /* 0x000fca0000011603 */
[----:B------:R-:W1:Y:S01]  /*9040*/  LDC R27, c[0x0][0x648] ;  /* 0x00019200ff1b7b82 */ /* 0x000e620000000800 */
[-C--:B---3--:R-:W-:Y:S02]  /*9050*/  SHF.L.U32 R4, R5, R26.reuse, RZ ;  /* 0x0000001a05047219 */ /* 0x088fe400000006ff */
[-CC-:B------:R-:W-:Y:S02]  /*9060*/  SHF.R.U64 R14, R10, R26.reuse, R3.reuse ;  /* 0x0000001a0a0e7219 */ /* 0x180fe40000001203 */
[----:B------:R-:W-:Y:S02]  /*9070*/  SHF.R.U32.HI R5, RZ, R26, R3 ;  /* 0x0000001aff057219 */ /* 0x000fe40000011603 */
[----:B------:R-:W-:Y:S01]  /*9080*/  LOP3.LUT R25, RZ, R4, RZ, 0x33, !PT ;  /* 0x00000004ff197212 */ /* 0x000fe200078e33ff */
[----:B------:R-:W3:Y:S01]  /*9090*/  LDC R30, c[0x0][0x638] ;  /* 0x00018e00ff1e7b82 */ /* 0x000ee20000000800 */
[----:B------:R-:W-:Y:S01]  /*90a0*/  SHF.L.U32 R26, R7, R26, RZ ;  /* 0x0000001a071a7219 */ /* 0x000fe200000006ff */
[----:B------:R-:W-:-:S06]  /*90b0*/  IMAD.MOV.U32 R4, RZ, RZ, R14 ;  /* 0x000000ffff047224 */ /* 0x000fcc00078e000e */
[----:B------:R-:W0:Y:S01]  /*90c0*/  LDC R31, c[0x0][0x610] ;  /* 0x00018400ff1f7b82 */ /* 0x000e220000000800 */
[----:B----4-:R-:W-:Y:S05]  /*90d0*/  @!P0 BRA `(.L_x_195) ;  /* 0x0000000000288947 */ /* 0x010fea0003800000 */
        /* <DEDUP_REMOVED lines=10> */
.L_x_195:
[----:B------:R-:W-:Y:S01]  /*9180*/  ISETP.NE.AND P0, PT, R2, 0x1, PT ;  /* 0x000000010200780c */ /* 0x000fe20003f05270 */
[----:B0-----:R-:W-:Y:S01]  /*9190*/  VIADD R7, R20, 0xffffffff ;  /* 0xffffffff14077836 */ /* 0x001fe20000000000 */
[----:B-12---:R-:W-:Y:S01]  /*91a0*/  SHF.R.U64 R0, R4, R27, R5 ;  /* 0x0000001b04007219 */ /* 0x006fe20000001205 */
[----:B------:R-:W-:Y:S01]  /*91b0*/  IMAD.MOV R13, RZ, RZ, -R13 ;  /* 0x000000ffff0d7224 */ /* 0x000fe200078e0a0d */
[----:B------:R-:W-:Y:S01]  /*91c0*/  LOP3.LUT R5, R10, R25, RZ, 0xc0, !PT ;  /* 0x000000190a057212 */ /* 0x000fe200078ec0ff */
[----:B------:R-:W-:Y:S01]  /*91d0*/  IMAD.MOV.U32 R4, RZ, RZ, 0x1 ;  /* 0x00000001ff047424 */ /* 0x000fe200078e00ff */
[----:B------:R-:W-:Y:S01]  /*91e0*/  LOP3.LUT R12, R12, R7, RZ, 0xc0, !PT ;  /* 0x000000070c0c7212 */ /* 0x000fe200078ec0ff */
[----:B------:R-:W-:Y:S02]  /*91f0*/  IMAD.MOV R3, RZ, RZ, -R0 ;  /* 0x000000ffff037224 */ /* 0x000fe400078e0a00 */
[----:B------:R-:W-:Y:S02]  /*9200*/  IMAD R0, R26, R0, R5 ;  /* 0x000000001a007224 */ /* 0x000fe400078e0205 */
[----:B---3--:R-:W-:-:S02]  /*9210*/  IMAD R3, R3, R30, R14 ;  /* 0x0000001e03037224 */ /* 0x008fc400078e020e */
[----:B------:R-:W-:Y:S02]  /*9220*/  @P0 IMAD R21, R15, R13, R24 ;  /* 0x0000000d0f150224 */ /* 0x000fe400078e0218 */
[----:B------:R-:W-:Y:S01]  /*9230*/  IMAD R5, R3, R20, R12 ;  /* 0x0000001403057224 */ /* 0x000fe200078e020c */
[----:B------:R-:W-:Y:S01]  /*9240*/  PRMT R3, R4, 0x7610, R3 ;  /* 0x0000761004037816 */ /* 0x000fe20000000003 */
[----:B------:R-:W-:-:S05]  /*9250*/  IMAD R0, R0, R31, R21 ;  /* 0x0000001f00007224 */ /* 0x000fca00078e0215 */
[----:B------:R-:W-:Y:S02]  /*9260*/  SEL R108, R5, R0, !P0 ;  /* 0x00000000056c7207 */ /* 0x000fe40004000000 */
[----:B------:R-:W-:-:S07]  /*9270*/  SEL R0, R0, R5, !P0 ;  /* 0x0000000500007207 */ /* 0x000fce0004000000 */
.L_x_193:
[----:B------:R-:W-:Y:S01]  /*9280*/  LOP3.LUT P0, RZ, R3, 0xff, RZ, 0xc0, !PT ;  /* 0x000000ff03ff7812 */ /* 0x000fe2000780c0ff */
[----:B------:R-:W-:-:S12]  /*9290*/  IMAD.MOV.U32 R106, RZ, RZ, R0 ;  /* 0x000000ffff6a7224 */ /* 0x000fd800078e0000 */
[----:B------:R-:W-:Y:S05]  /*92a0*/  @P0 BRA `(.L_x_196) ;  /* 0xffffff7c00c80947 */ /* 0x000fea000383ffff */
[----:B------:R-:W-:Y:S05]  /*92b0*/  EXIT ;  /* 0x000000000000794d */ /* 0x000fea0003800000 */
.L_x_7:
[----:B0-----:R-:W-:Y:S01]  /*92c0*/  ULDC.64 UR4, c[0x0][0x650] ;  /* 0x0001940000047ab9 */ /* 0x001fe20000000a00 */
        /* <DEDUP_REMOVED lines=25> */
.L_x_198:
[----:B------:R-:W0:Y:S01]  /*9460*/  LDC.64 R28, c[0x0][0x640] ;  /* 0x00019000ff1c7b82 */ /* 0x000e220000000a00 */
[-CC-:B------:R-:W-:Y:S01]  /*9470*/  SHF.R.U64 R22, R12, R6.reuse, R13.reuse ;  /* 0x000000060c167219 */ /* 0x180fe2000000120d */
[----:B------:R-:W-:Y:S01]  /*9480*/  IMAD.MOV.U32 R30, RZ, RZ, 0x1 ;  /* 0x00000001ff1e7424 */ /* 0x000fe200078e00ff */
[----:B------:R-:W-:Y:S02]  /*9490*/  SHF.R.U32.HI R6, RZ, R6, R13 ;  /* 0x00000006ff067219 */ /* 0x000fe4000001160d */
        /* <DEDUP_REMOVED lines=8> */
[----:B------:R-:W-:Y:S01]  /*9520*/  IMAD.IADD R9, R9, 0x1, R11 ;  /* 0x0000000109097824 */ /* 0x000fe200078e020b */
[----:B0-----:R-:W-:-:S04]  /*9530*/  ISETP.NE.U32.AND P0, PT, R28, RZ, PT ;  /* 0x000000ff1c00720c */ /* 0x001fc80003f05070 */
[----:B------:R-:W-:Y:S02]  /*9540*/  ISETP.NE.AND.EX P0, PT, R29, RZ, PT, P0 ;  /* 0x000000ff1d00720c */ /* 0x000fe40003f05300 */
[----:B------:R-:W0:Y:S01]  /*9550*/  LDC R20, c[0x0][0x600] ;  /* 0x00018000ff147b82 */ /* 0x000e220000000800 */
[-CC-:B-1----:R-:W-:Y:S01]  /*9560*/  SHF.R.U64 R14, R8, R10.reuse, R9.reuse ;  /* 0x0000000a080e7219 */ /* 0x182fe20000001209 */
[----:B------:R-:W-:Y:S01]  /*9570*/  IMAD.MOV.U32 R8, RZ, RZ, -0x1 ;  /* 0xffffffffff087424 */ /* 0x000fe200078e00ff */
[----:B------:R-:W-:-:S05]  /*9580*/  SHF.R.U32.HI R9, RZ, R10, R9 ;  /* 0x0000000aff097219 */ /* 0x000fca0000011609 */
[----:B------:R-:W1:Y:S01]  /*9590*/  LDC R24, c[0x0][0x648] ;  /* 0x00019200ff187b82 */ /* 0x000e620000000800 */
[-CC-:B--2---:R-:W-:Y:S02]  /*95a0*/  SHF.R.U64 R23, R14, R12.reuse, R9.reuse ;  /* 0x0000000c0e177219 */ /* 0x184fe40000001209 */
[----:B------:R-:W-:-:S05]  /*95b0*/  SHF.R.U32.HI R6, RZ, R12, R9 ;  /* 0x0000000cff067219 */ /* 0x000fca0000011609 */
[----:B------:R-:W2:Y:S01]  /*95c0*/  LDC R26, c[0x0][0x638] ;  /* 0x00018e00ff1a7b82 */ /* 0x000ea20000000800 */
[-C--:B---3--:R-:W-:Y:S02]  /*95d0*/  SHF.L.U32 R8, R8, R27.reuse, RZ ;  /* 0x0000001b08087219 */ /* 0x088fe400000006ff */
[-CC-:B------:R-:W-:Y:S02]  /*95e0*/  SHF.R.U64 R25, R23, R27.reuse, R6.reuse ;  /* 0x0000001b17197219 */ /* 0x180fe40000001206 */
[----:B------:R-:W-:Y:S02]  /*95f0*/  LOP3.LUT R32, RZ, R8, RZ, 0x33, !PT ;  /* 0x00000008ff207212 */ /* 0x000fe400078e33ff */
[----:B------:R-:W-:Y:S01]  /*9600*/  SHF.R.U32.HI R9, RZ, R27, R6 ;  /* 0x0000001bff097219 */ /* 0x000fe20000011606 */
[----:B------:R-:W3:Y:S01]  /*9610*/  LDC R31, c[0x0][0x610] ;  /* 0x00018400ff1f7b82 */ /* 0x000ee20000000800 */
[----:B------:R-:W-:Y:S01]  /*9620*/  IMAD.MOV.U32 R8, RZ, RZ, R25 ;  /* 0x000000ffff087224 */ /* 0x000fe200078e0019 */
[----:B------:R-:W-:Y:S06]  /*9630*/  @!P0 BRA `(.L_x_199) ;  /* 0x0000000000288947 */ /* 0x000fec0003800000 */
        /* <DEDUP_REMOVED lines=10> */
.L_x_199:
[----:B------:R-:W-:Y:S02]  /*96e0*/  ISETP.NE.AND P0, PT, R2, 0x1, PT ;  /* 0x000000010200780c */ /* 0x000fe40003f05270 */
[----:B-1----:R-:W-:Y:S01]  /*96f0*/  SHF.R.U64 R6, R8, R24, R9 ;  /* 0x0000001808067219 */ /* 0x002fe20000001209 */
[----:B0-----:R-:W-:Y:S01]  /*9700*/  VIADD R9, R20, 0xffffffff ;  /* 0xffffffff14097836 */ /* 0x001fe20000000000 */
[----:B------:R-:W-:Y:S02]  /*9710*/  SHF.L.U32 R30, R30, R27, RZ ;  /* 0x0000001b1e1e7219 */ /* 0x000fe400000006ff */
[----:B------:R-:W-:Y:S01]  /*9720*/  LOP3.LUT R5, R23, R32, RZ, 0xc0, !PT ;  /* 0x0000002017057212 */ /* 0x000fe200078ec0ff */
[----:B------:R-:W-:-:S04]  /*9730*/  IMAD.MOV R8, RZ, RZ, -R6 ;  /* 0x000000ffff087224 */ /* 0x000fc800078e0a06 */
[----:B------:R-:W-:Y:S01]  /*9740*/  IMAD R6, R30, R6, R5 ;  /* 0x000000061e067224 */ /* 0x000fe200078e0205 */
[----:B------:R-:W-:Y:S01]  /*9750*/  LOP3.LUT R5, R14, R9, RZ, 0xc0, !PT ;  /* 0x000000090e057212 */ /* 0x000fe200078ec0ff */
[----:B------:R-:W-:Y:S02]  /*9760*/  @P0 IMAD R3, R7, R21, R4 ;  /* 0x0000001507030224 */ /* 0x000fe400078e0204 */
[----:B--2---:R-:W-:Y:S02]  /*9770*/  IMAD R4, R8, R26, R25 ;  /* 0x0000001a08047224 */ /* 0x004fe400078e0219 */
[----:B---3--:R-:W-:Y:S02]  /*9780*/  IMAD R3, R6, R31, R3 ;  /* 0x0000001f06037224 */ /* 0x008fe400078e0203 */
[----:B------:R-:W-:Y:S02]  /*9790*/  IMAD R4, R4, R20, R5 ;  /* 0x0000001404047224 */ /* 0x000fe400078e0205 */
[----:B------:R-:W-:-:S02]  /*97a0*/  IMAD.MOV.U32 R8, RZ, RZ, 0x1 ;  /* 0x00000001ff087424 */ /* 0x000fc400078e00ff */
[----:B------:R-:W-:Y:S01]  /*97b0*/  IMAD.MOV.U32 R6, RZ, RZ, R22 ;  /* 0x000000ffff067224 */ /* 0x000fe200078e0016 */
[----:B------:R-:W-:Y:S02]  /*97c0*/  SEL R20, R4, R3, !P0 ;  /* 0x0000000304147207 */ /* 0x000fe40004000000 */
[----:B------:R-:W-:-:S07]  /*97d0*/  SEL R13, R3, R4, !P0 ;  /* 0x00000004030d7207 */ /* 0x000fce0004000000 */
.L_x_197:
[----:B------:R-:W-:-:S08]  /*97e0*/  NOP ;  /* 0x0000000000007918 */ /* 0x000fd00000000000 */
[----:B------:R-:W0:-:S00]  /*97f0*/  USETMAXREG.DEALLOC.CTAPOOL 0x28 ;  /* 0x00000028000079c8 */ /* 0x000e0000080e0500 */
[----:B0-----:R-:W-:-:S13]  /*9800*/  ISETP.NE.AND P0, PT, R0, RZ, PT ;  /* 0x000000ff0000720c */ /* 0x001fda0003f05270 */
[----:B------:R-:W-:Y:S05]  /*9810*/  @P0 EXIT ;  /* 0x000000000000094d */ /* 0x000fea0003800000 */
[----:B------:R-:W-:Y:S01]  /*9820*/  LOP3.LUT P0, RZ, R8, 0xff, RZ, 0xc0, !PT ;  /* 0x000000ff08ff7812 */ /* 0x000fe2000780c0ff */
[----:B------:R-:W-:Y:S02]  /*9830*/  IMAD.MOV.U32 R0, RZ, RZ, 0x1 ;  /* 0x00000001ff007424 */ /* 0x000fe400078e00ff */
[----:B------:R-:W-:-:S10]  /*9840*/  IMAD.MOV.U32 R3, RZ, RZ, RZ ;  /* 0x000000ffff037224 */ /* 0x000fd400078e00ff */
[----:B------:R-:W-:Y:S05]  /*9850*/  @!P0 BRA `(.L_x_200) ;  /* 0x0000000c006c8947 */ /* 0x000fea0003800000 */
[----:B------:R-:W0:Y:S01]  /*9860*/  LDC R0, c[0x0][0x28c] ;  /* 0x0000a300ff007b82 */ /* 0x000e220000000800 */
[----:B------:R-:W1:Y:S01]  /*9870*/  S2R R9, SR_CgaCtaId ;  /* 0x0000000000097919 */ /* 0x000e620000008800 */
[----:B------:R-:W-:Y:S01]  /*9880*/  ULDC UR5, c[0x0][0x658] ;  /* 0x0001960000057ab9 */ /* 0x000fe20000000800 */
[----:B------:R-:W-:Y:S01]  /*9890*/  UMOV UR7, 0xffffffff ;  /* 0xffffffff00077882 */ /* 0x000fe20000000000 */
[----:B------:R-:W-:Y:S01]  /*98a0*/  ULDC UR6, c[0x0][0xc] ;  /* 0x0000030000067ab9 */ /* 0x000fe20000000800 */
[----:B------:R-:W-:Y:S01]  /*98b0*/  USHF.L.U32 UR9, UR7, UR5, URZ ;  /* 0x0000000507097299 */ /* 0x000fe2000800063f */
[----:B------:R-:W-:Y:S01]  /*98c0*/  BSSY B0, `(.L_x_200) ;  /* 0x00000d4000007945 */ /* 0x000fe20003800000 */
[----:B------:R-:W-:Y:S01]  /*98d0*/  UMOV UR8, 0x1 ;  /* 0x0000000100087882 */ /* 0x000fe20000000000 */
[----:B------:R-:W-:Y:S01]  /*98e0*/  ULDC UR7, c[0x0][0x10] ;  /* 0x0000040000077ab9 */ /* 0x000fe20000000800 */
[----:B------:R-:W-:Y:S01]  /*98f0*/  USHF.L.U32 UR5, UR8, UR5, URZ ;  /* 0x0000000508057299 */ /* 0x000fe2000800063f */
[----:B------:R-:W-:Y:S01]  /*9900*/  IMAD.MOV.U32 R11, RZ, RZ, 0x1 ;  /* 0x00000001ff0b7424 */ /* 0x000fe200078e00ff */
[----:B------:R-:W-:Y:S01]  /*9910*/  UIMAD.WIDE.U32 UR6, UR6, UR7, URZ ;  /* 0x00000007060672a5 */ /* 0x000fe2000f8e003f */
[----:B------:R-:W-:Y:S01]  /*9920*/  LOP3.LUT R8, R19, 0x2, RZ, 0xfc, !PT ;  /* 0x0000000213087812 */ /* 0x000fe200078efcff */
[----:B------:R-:W-:Y:S01]  /*9930*/  ULDC UR8, c[0x0][0x14] ;  /* 0x0000050000087ab9 */ /* 0x000fe20000000800 */
[----:B------:R-:W-:Y:S01]  /*9940*/  ULDC UR4, c[0x0][0x600] ;  /* 0x0001800000047ab9 */ /* 0x000fe20000000800 */
[----:B------:R-:W-:-:S02]  /*9950*/  UIMAD.WIDE.U32 UR30, UR6, UR8, URZ ;  /* 0x00000008061e72a5 */ /* 0x000fc4000f8e003f */
[----:B------:R-:W-:Y:S02]  /*9960*/  UIMAD UR7, UR7, UR8, URZ ;  /* 0x00000008070772a4 */ /* 0x000fe4000f8e023f */
[----:B------:R-:W-:Y:S02]  /*9970*/  UIADD3 UR4, UR4, -0x1, URZ ;  /* 0xffffffff04047890 */ /* 0x000fe4000fffe03f */
[----:B------:R-:W-:Y:S02]  /*9980*/  ULOP3.LUT UR6, URZ, UR9, URZ, 0x33, !UPT ;  /* 0x000000093f067292 */ /* 0x000fe4000f8e333f */
[----:B------:R-:W-:Y:S01]  /*9990*/  UIADD3 UR7, UR31, UR7, URZ ;  /* 0x000000071f077290 */ /* 0x000fe2000fffe03f */
[----:B0-----:R-:W-:Y:S01]  /*99a0*/  VIADD R0, R0, 0x7f ;  /* 0x0000007f00007836 */ /* 0x001fe20000000000 */
[----:B------:R-:W-:-:S04]  /*99b0*/  ULDC.64 UR38, c[0x0][0x198] ;  /* 0x0000660000267ab9 */ /* 0x000fc80000000a00 */
[----:B------:R-:W-:-:S04]  /*99c0*/  SHF.R.S32.HI R3, RZ, 0x1f, R0 ;  /* 0x0000001fff037819 */ /* 0x000fc80000011400 */
[----:B------:R-:W-:Y:S01]  /*99d0*/  LEA.HI R3, R3, R0, RZ, 0x7 ;  /* 0x0000000003037211 */ /* 0x000fe200078f38ff */
[----:B------:R-:W-:Y:S01]  /*99e0*/  IMAD.MOV.U32 R0, RZ, RZ, 0x1 ;  /* 0x00000001ff007424 */ /* 0x000fe200078e00ff */
[----:B-1----:R-:W-:Y:S02]  /*99f0*/  LOP3.LUT R9, R9, 0x1, RZ, 0xc0, !PT ;  /* 0x0000000109097812 */ /* 0x002fe400078ec0ff */
[----:B------:R-:W-:Y:S01]  /*9a00*/  SHF.R.S32.HI R10, RZ, 0x7, R3 ;  /* 0x00000007ff0a7819 */ /* 0x000fe20000011403 */
[----:B------:R-:W-:-:S04]  /*9a10*/  IMAD.MOV.U32 R3, RZ, RZ, RZ ;  /* 0x000000ffff037224 */ /* 0x000fc800078e00ff */
[----:B------:R-:W-:-:S07]  /*9a20*/  VIADD R12, R10, 0x1 ;  /* 0x000000010a0c7836 */ /* 0x000fce0000000000 */
.L_x_211:
[----:B------:R-:W-:-:S03]  /*9a30*/  UMOV UR8, 0xffffffff ;  /* 0xffffffff00087882 */ /* 0x000fc60000000000 */
[----:B------:R-:W-:Y:S05]  /*9a40*/  BRA.DIV UR8, `(.L_x_201) ;  /* 0x0000000e08b47947 */ /* 0x000fea000b800000 */
[----:B------:R-:W-:-:S13]  /*9a50*/  ELECT P6, URZ, PT ;  /* 0x00000000003f782f */ /* 0x000fda00038c0000 */
.L_x_221:
[----:B------:R-:W0:Y:S01]  /*9a60*/  LDC R4, c[0x0][0x28c] ;  /* 0x0000a300ff047b82 */ /* 0x000e220000000800 */
[----:B------:R-:W-:Y:S01]  /*9a70*/  BSSY B1, `(.L_x_202) ;  /* 0x0000046000017945 */ /* 0x000fe20003800000 */
[----:B0-----:R-:W-:-:S13]  /*9a80*/  ISETP.LT.OR P6, PT, R4, 0x1, !P6 ;  /* 0x000000010400780c */ /* 0x001fda00077c1670 */
[----:B------:R-:W-:Y:S05]  /*9a90*/  @P6 BRA `(.L_x_203) ;  /* 0x00000004000c6947 */ /* 0x000fea0003800000 */
[----:B------:R-:W-:Y:S02]  /*9aa0*/  IMAD R20, R20, 0x2, R9 ;  /* 0x0000000214147824 */ /* 0x000fe400078e0209 */
[----:B------:R-:W-:Y:S02]  /*9ab0*/  IMAD.SHL.U32 R15, R13, 0x80, RZ ;  /* 0x000000800d0f7824 */ /* 0x000fe400078e00ff */
[----:B------:R-:W-:Y:S02]  /*9ac0*/  IMAD.MOV.U32 R22, RZ, RZ, RZ ;  /* 0x000000ffff167224 */ /* 0x000fe400078e00ff */
[----:B------:R-:W-:Y:S02]  /*9ad0*/  IMAD.MOV.U32 R4, RZ, RZ, R12 ;  /* 0x000000ffff047224 */ /* 0x000fe400078e000c */
[----:B------:R-:W-:Y:S02]  /*9ae0*/  IMAD.MOV.U32 R5, RZ, RZ, R0 ;  /* 0x000000ffff057224 */ /* 0x000fe400078e0000 */
[----:B------:R-:W-:-:S02]  /*9af0*/  IMAD.MOV.U32 R14, RZ, RZ, R3 ;  /* 0x000000ffff0e7224 */ /* 0x000fc400078e0003 */
[----:B------:R-:W-:-:S07]  /*9b00*/  IMAD R21, R20, 0x50, RZ ;  /* 0x0000005014157824 */ /* 0x000fce00078e02ff */
.L_x_206:
[----:B------:R-:W0:Y:S01]  /*9b10*/  S2R R20, SR_CgaCtaId ;  /* 0x0000000000147919 */ /* 0x000e220000008800 */
[----:B------:R-:W-:Y:S02]  /*9b20*/  MOV R7, 0x400 ;  /* 0x0000040000077802 */ /* 0x000fe40000000f00 */
[----:B------:R-:W-:-:S13]  /*9b30*/  LOP3.LUT P1, RZ, R18, 0x7f, RZ, 0xc0, !PT ;  /* 0x0000007f12ff7812 */ /* 0x000fda000782c0ff */
[----:B------:R-:W1:Y:S01]  /*9b40*/  @!P1 LDC R13, c[0x0][0x500] ;  /* 0x00014000ff0d9b82 */ /* 0x000e620000000800 */
[----:B0-----:R-:W-:Y:S02]  /*9b50*/  LEA R23, R20, R7, 0x18 ;  /* 0x0000000714177211 */ /* 0x001fe400078ec0ff */
[----:B------:R-:W-:-:S03]  /*9b60*/  SHF.L.U32 R7, R5, 0x1f, RZ ;  /* 0x0000001f05077819 */ /* 0x000fc600000006ff */
[----:B------:R-:W-:-:S04]  /*9b70*/  IMAD R20, R14, 0x8, R23 ;  /* 0x000000080e147824 */ /* 0x000fc800078e0217 */
[----:B------:R-:W0:Y:S02]  /*9b80*/  SYNCS.PHASECHK.TRANS64.TRYWAIT P0, [R20+URZ+0x18], R7 ;  /* 0x00001807140075a7 */ /* 0x000e24000800017f */
[----:B01----:R-:W-:Y:S05]  /*9b90*/  @!P0 BRA `(.L_x_204) ;  /* 0x0000000c00808947 */ /* 0x003fea0003800000 */
.L_x_222:
[----:B0-----:R-:W-:Y:S01]  /*9ba0*/  PRMT R7, R8, 0x9910, RZ ;  /* 0x0000991008077816 */ /* 0x001fe200000000ff */
[----:B------:R0:W-:Y:S03]  /*9bb0*/  @!P1 SYNCS.ARRIVE.TRANS64 RZ, [R20+URZ], R13 ;  /* 0x0000000d14ff99a7 */ /* 0x0001e6000800003f */
[----:B------:R-:W-:-:S13]  /*9bc0*/  ISETP.NE.AND P0, PT, R7, 0x2, PT ;  /* 0x000000020700780c */ /* 0x000fda0003f05270 */
[----:B0-----:R-:W-:Y:S05]  /*9bd0*/  @P0 BRA `(.L_x_205) ;  /* 0x0000000000040947 */ /* 0x001fea0003800000 */
[----:B------:R-:W-:Y:S01]  /*9be0*/  BPT.TRAP 0x1 ;  /* 0x000000040000795c */ /* 0x000fe20000300000 */
.L_x_205:
[----:B------:R-:W-:Y:S01]  /*9bf0*/  IMAD R7, R14, 0x4, R9 ;  /* 0x000000040e077824 */ /* 0x000fe200078e0209 */
[----:B------:R-:W-:Y:S01]  /*9c00*/  R2UR UR34, R22 ;  /* 0x00000000162272ca */ /* 0x000fe200000e0000 */
[--C-:B------:R-:W-:Y:S01]  /*9c10*/  IMAD R13, R14, 0x8000, R23.reuse ;  /* 0x000080000e0d7824 */ /* 0x100fe200078e0217 */
[----:B------:R-:W-:Y:S01]  /*9c20*/  R2UR UR33, R20 ;  /* 0x00000000142172ca */ /* 0x000fe200000e0000 */
[----:B------:R-:W-:Y:S01]  /*9c30*/  IMAD R7, R7, 0x1400, RZ ;  /* 0x0000140007077824 */ /* 0x000fe200078e02ff */
[----:B------:R-:W-:Y:S01]  /*9c40*/  R2UR UR36, R6 ;  /* 0x00000000062472ca */ /* 0x000fe200000e0000 */
[----:B------:R-:W-:Y:S01]  /*9c50*/  VIADD R4, R4, 0xffffffff ;  /* 0xffffffff04047836 */ /* 0x000fe20000000000 */
[----:B------:R-:W-:Y:S01]  /*9c60*/  R2UR UR24, R13 ;  /* 0x000000000d1872ca */ /* 0x000fe200000e0000 */
[----:B------:R-:W-:Y:S01]  /*9c70*/  IMAD R7, R7, 0x2, R23 ;  /* 0x0000000207077824 */ /* 0x000fe200078e0217 */
[----:B------:R-:W-:Y:S01]  /*9c80*/  R2UR UR35, R15 ;  /* 0x000000000f2372ca */ /* 0x000fe200000e0000 */
[----:B------:R-:W-:Y:S01]  /*9c90*/  UIADD3 UR14, UP0, UR38, 0xf0, URZ ;  /* 0x000000f0260e7890 */ /* 0x000fe2000ff1e03f */
[----:B------:R-:W-:Y:S01]  /*9ca0*/  R2UR UR19, R21 ;  /* 0x00000000151372ca */ /* 0x000fe200000e0000 */
[----:B------:R-:W-:Y:S01]  /*9cb0*/  UIADD3 UR40, UP1, UR38, 0x1f0, URZ ;  /* 0x000001f026287890 */ /* 0x000fe2000ff3e03f */
[----:B------:R-:W-:Y:S01]  /*9cc0*/  R2UR UR8, R7 ;  /* 0x00000000070872ca */ /* 0x000fe200000e0000 */
[----:B------:R-:W-:Y:S01]  /*9cd0*/  UIADD3.X UR15, URZ, UR39, URZ, UP0, !UPT ;  /* 0x000000273f0f7290 */ /* 0x000fe200087fe43f */
[----:B------:R-:W-:Y:S01]  /*9ce0*/  ISETP.GT.AND P1, PT, R4, 0x1, PT ;  /* 0x000000010400780c */ /* 0x000fe20003f24270 */
[----:B------:R-:W-:Y:S01]  /*9cf0*/  UIADD3 UR26, UR34, 0x40, URZ ;  /* 0x00000040221a7890 */ /* 0x000fe2000fffe03f */
[----:B------:R-:W-:Y:S01]  /*9d00*/  VIADD R14, R14, 0x1 ;  /* 0x000000010e0e7836 */ /* 0x000fe20000000000 */
[----:B------:R-:W-:Y:S01]  /*9d10*/  UIADD3.X UR41, URZ, UR39, URZ, UP1, !UPT ;  /* 0x000000273f297290 */ /* 0x000fe20008ffe43f */
[----:B------:R-:W-:Y:S01]  /*9d20*/  VIADD R22, R22, 0x80 ;  /* 0x0000008016167836 */ /* 0x000fe20000000000 */
[----:B------:R-:W-:-:S02]  /*9d30*/  UIADD3 UR32, UR24, 0x100, URZ ;  /* 0x0000010018207890 */ /* 0x000fc4000fffe03f */
[----:B------:R-:W-:Y:S01]  /*9d40*/  UIADD3 UR24, UR24, 0x4100, URZ ;  /* 0x0000410018187890 */ /* 0x000fe2000fffe03f */
[----:B------:R-:W-:Y:S01]  /*9d50*/  ISETP.NE.AND P0, PT, R14, 0x3, PT ;  /* 0x000000030e00780c */ /* 0x000fe20003f05270 */
[----:B------:R-:W-:Y:S01]  /*9d60*/  UMOV UR22, 0x0 ;  /* 0x0000000000167882 */ /* 0x000fe20000000000 */
[----:B------:R-:W-:Y:S01]  /*9d70*/  UMOV UR23, 0x10000000 ;  /* 0x1000000000177882 */ /* 0x000fe20000000000 */
[----:B------:R-:W-:Y:S01]  /*9d80*/  UIADD3 UR16, UR8, 0x18100, URZ ;  /* 0x0001810008107890 */ /* 0x000fe2000fffe03f */
[----:B------:R-:W-:Y:S01]  /*9d90*/  SEL R20, RZ, 0x1, P0 ;  /* 0x00000001ff147807 */ /* 0x000fe20000000000 */
[----:B------:R-:W-:Y:S01]  /*9da0*/  UIADD3 UR8, UR8, 0x1d100, URZ ;  /* 0x0001d10008087890 */ /* 0x000fe2000fffe03f */
[----:B------:R0:W-:Y:S01]  /*9db0*/  UTMALDG.3D [UR32], [UR14], desc[UR22] ;  /* 0x000016200e0075b4 */ /* 0x0001e20008011000 */
[----:B------:R-:W-:Y:S01]  /*9dc0*/  UMOV UR25, UR33 ;  /* 0x0000002100197c82 */ /* 0x000fe20008000000 */
[----:B------:R-:W-:Y:S01]  /*9dd0*/  UMOV UR28, UR36 ;  /* 0x00000024001c7c82 */ /* 0x000fe20008000000 */
[----:B------:R-:W-:Y:S01]  /*9de0*/  UMOV UR27, UR35 ;  /* 0x00000023001b7c82 */ /* 0x000fe20008000000 */
[----:B------:R-:W-:Y:S01]  /*9df0*/  UMOV UR13, 0x30000 ;  /* 0x00030000000d7882 */ /* 0x000fe20000000000 */
[----:B------:R-:W-:Y:S01]  /*9e00*/  UMOV UR17, UR33 ;  /* 0x0000002100117c82 */ /* 0x000fe20008000000 */
[----:B------:R-:W-:Y:S01]  /*9e10*/  UMOV UR18, UR34 ;  /* 0x0000002200127c82 */ /* 0x000fe20008000000 */
[----:B------:R-:W-:Y:S01]  /*9e20*/  UMOV UR20, UR36 ;  /* 0x0000002400147c82 */ /* 0x000fe20008000000 */
[----:B------:R-:W-:Y:S01]  /*9e30*/  UMOV UR9, UR33 ;  /* 0x0000002100097c82 */ /* 0x000fe20008000000 */
[----:B------:R-:W-:Y:S01]  /*9e40*/  UMOV UR11, UR19 ;  /* 0x00000013000b7c82 */ /* 0x000fe20008000000 */
[----:B------:R-:W-:Y:S01]  /*9e50*/  UMOV UR12, UR36 ;  /* 0x00000024000c7c82 */ /* 0x000fe20008000000 */
[----:B------:R0:W-:Y:S01]  /*9e60*/  UTMALDG.3D [UR24], [UR14], desc[UR22] ;  /* 0x000016180e0075b4 */ /* 0x0001e20008011000 */
[----:B------:R-:W-:Y:S01]  /*9e70*/  UMOV UR10, UR26 ;  /* 0x0000001a000a7c82 */ /* 0x000fe20008000000 */
[----:B------:R-:W-:-:S02]  /*9e80*/  LOP3.LUT R5, R5, R20, RZ, 0x3c, !PT ;  /* 0x0000001405057212 */ /* 0x000fc400078e3cff */
[----:B------:R-:W-:Y:S01]  /*9e90*/  SEL R14, R14, RZ, P0 ;  /* 0x000000ff0e0e7207 */ /* 0x000fe20000000000 */
[----:B------:R0:W-:Y:S01]  /*9ea0*/  UTMALDG.3D.MULTICAST [UR16], [UR40], UR13, desc[UR22] ;  /* 0x00001610280073b4 */ /* 0x0001e2000801180d */
[----:B------:R0:W-:Y:S02]  /*9eb0*/  UTMALDG.3D.MULTICAST [UR8], [UR40], UR13, desc[UR22] ;  /* 0x00001608280073b4 */ /* 0x0001e4000801180d */
[----:B0-----:R-:W-:Y:S05]  /*9ec0*/  @P1 BRA `(.L_x_206) ;  /* 0xfffffffc00101947 */ /* 0x001fea000383ffff */
.L_x_203:
[----:B------:R-:W-:Y:S05]  /*9ed0*/  BSYNC B1 ;  /* 0x0000000000017941 */ /* 0x000fea0003800000 */
.L_x_202:
[----:B------:R-:W-:Y:S01]  /*9ee0*/  LOP3.LUT P1, RZ, R11, 0xff, RZ, 0xc0, !PT ;  /* 0x000000ff0bff7812 */ /* 0x000fe2000782c0ff */
[C---:B------:R-:W-:Y:S01]  /*9ef0*/  IMAD.IADD R6, R10.reuse, 0x1, R3 ;  /* 0x000000010a067824 */ /* 0x040fe200078e0203 */
[----:B------:R-:W-:Y:S01]  /*9f00*/  ULDC.64 UR8, c[0x0][0x650] ;  /* 0x0001940000087ab9 */ /* 0x000fe20000000a00 */
[----:B------:R-:W-:Y:S01]  /*9f10*/  ISETP.GE.U32.AND P2, PT, R10, 0x3, PT ;  /* 0x000000030a00780c */ /* 0x000fe20003f46070 */
[----:B------:R-:W-:Y:S01]  /*9f20*/  BSSY B1, `(.L_x_207) ;  /* 0x000006b000017945 */ /* 0x000fe20003800000 */
[----:B------:R-:W-:Y:S01]  /*9f30*/  IMAD.MOV.U32 R13, RZ, RZ, -0x1 ;  /* 0xffffffffff0d7424 */ /* 0x000fe200078e00ff */
[----:B------:R-:W-:Y:S01]  /*9f40*/  ISETP.GT.U32.AND P0, PT, R6, 0x2, PT ;  /* 0x000000020600780c */ /* 0x000fe20003f04070 */
[----:B------:R-:W-:Y:S01]  /*9f50*/  IMAD.MOV.U32 R20, RZ, RZ, -0x1 ;  /* 0xffffffffff147424 */ /* 0x000fe200078e00ff */
[----:B------:R-:W-:Y:S02]  /*9f60*/  PRMT R11, RZ, 0x7610, R11 ;  /* 0x00007610ff0b7816 */ /* 0x000fe4000000000b */
[----:B------:R-:W-:-:S03]  /*9f70*/  ISETP.LT.U32.AND P0, PT, R10, 0x3, P0 ;  /* 0x000000030a00780c */ /* 0x000fc60000701070 */
[----:B------:R-:W0:Y:S01]  /*9f80*/  @P1 S2R R5, SR_CgaCtaId ;  /* 0x0000000000051919 */ /* 0x000e220000008800 */
[----:B------:R-:W-:-:S04]  /*9f90*/  @P1 MOV R4, 0x400 ;  /* 0x0000040000041802 */ /* 0x000fc80000000f00 */
[----:B0-----:R-:W-:Y:S01]  /*9fa0*/  @P1 LEA R3, R5, R4, 0x18 ;  /* 0x0000000405031211 */ /* 0x001fe200078ec0ff */
[----:B------:R-:W-:-:S03]  /*9fb0*/  IMAD.WIDE.U32 R4, R6, -0x55555555, RZ ;  /* 0xaaaaaaab06047825 */ /* 0x000fc600078e00ff */
[----:B------:R0:W-:Y:S01]  /*9fc0*/  @P1 SYNCS.ARRIVE.TRANS64.A1T0 RZ, [R3+URZ+0x48], RZ ;  /* 0x000048ff03ff19a7 */ /* 0x0001e2000810003f */
[----:B------:R-:W-:Y:S02]  /*9fd0*/  IADD3 R16, P1, R16, UR30, RZ ;  /* 0x0000001e10107c10 */ /* 0x000fe4000ff3e0ff */
[----:B------:R-:W-:Y:S02]  /*9fe0*/  SHF.R.U32.HI R5, RZ, 0x1, R5 ;  /* 0x00000001ff057819 */ /* 0x000fe40000011605 */
[----:B------:R-:W-:Y:S02]  /*9ff0*/  IADD3.X R17, R17, UR7, RZ, P1, !PT ;  /* 0x0000000711117c10 */ /* 0x000fe40008ffe4ff */
[----:B------:R-:W-:Y:S02]  /*a000*/  PRMT R4, RZ, 0x7610, R4 ;  /* 0x00007610ff047816 */ /* 0x000fe40000000004 */
[----:B0-----:R-:W-:Y:S02]  /*a010*/  SEL R3, RZ, 0x1, !P0 ;  /* 0x00000001ff037807 */ /* 0x001fe40004000000 */
[----:B------:R-:W-:-:S02]  /*a020*/  ISETP.GE.U32.AND P0, PT, R16, UR8, PT ;  /* 0x0000000810007c0c */ /* 0x000fc4000bf06070 */
[----:B------:R-:W-:Y:S01]  /*a030*/  LOP3.LUT R0, R0, R3, RZ, 0x3c, !PT ;  /* 0x0000000300007212 */ /* 0x000fe200078e3cff */
[----:B------:R-:W-:Y:S01]  /*a040*/  IMAD R3, R5, -0x3, R6 ;  /* 0xfffffffd05037824 */ /* 0x000fe200078e0206 */
[----:B------:R-:W-:Y:S01]  /*a050*/  ISETP.GE.U32.AND.EX P0, PT, R17, UR9, PT, P0 ;  /* 0x0000000911007c0c */ /* 0x000fe2000bf06100 */
[----:B------:R-:W-:Y:S01]  /*a060*/  IMAD.MOV.U32 R6, RZ, RZ, -0x1 ;  /* 0xffffffffff067424 */ /* 0x000fe200078e00ff */
[----:B------:R-:W-:-:S11]  /*a070*/  @P2 LOP3.LUT R0, R0, 0x1, R5, 0x78, !PT ;  /* 0x0000000100002812 */ /* 0x000fd600078e7805 */
[----:B------:R-:W-:Y:S05]  /*a080*/  @P0 BRA `(.L_x_208) ;  /* 0x0000000400500947 */ /* 0x000fea0003800000 */
[----:B------:R-:W0:Y:S01]  /*a090*/  S2R R15, SR_CTAID.X ;  /* 0x00000000000f7919 */ /* 0x000e220000002500 */
[----:B------:R-:W-:Y:S01]  /*a0a0*/  ULDC.64 UR8, c[0x0][0x628] ;  /* 0x00018a0000087ab9 */ /* 0x000fe20000000a00 */
[----:B------:R-:W1:Y:S01]  /*a0b0*/  LDC R20, c[0x0][0x144] ;  /* 0x00005100ff147b82 */ /* 0x000e620000000800 */
[----:B------:R-:W-:Y:S01]  /*a0c0*/  ISETP.NE.U32.AND P0, PT, RZ, UR8, PT ;  /* 0x00000008ff007c0c */ /* 0x000fe2000bf05070 */
[----:B------:R-:W2:Y:S01]  /*a0d0*/  S2R R13, SR_CTAID.Y ;  /* 0x00000000000d7919 */ /* 0x000ea20000002600 */
[----:B------:R-:W-:Y:S01]  /*a0e0*/  ULDC UR11, c[0x0][0x630] ;  /* 0x00018c00000b7ab9 */ /* 0x000fe20000000800 */
[----:B------:R-:W-:Y:S01]  /*a0f0*/  ULDC UR12, c[0x0][0x150] ;  /* 0x00005400000c7ab9 */ /* 0x000fe20000000800 */
[----:B------:R-:W-:Y:S01]  /*a100*/  ISETP.NE.AND.EX P0, PT, RZ, UR9, PT, P0 ;  /* 0x00000009ff007c0c */ /* 0x000fe2000bf05300 */
[----:B------:R-:W-:Y:S02]  /*a110*/  IMAD.MOV.U32 R4, RZ, RZ, R16 ;  /* 0x000000ffff047224 */ /* 0x000fe400078e0010 */
[----:B------:R-:W-:Y:S01]  /*a120*/  IMAD.MOV.U32 R5, RZ, RZ, R17 ;  /* 0x000000ffff057224 */ /* 0x000fe200078e0011 */
[----:B0-----:R-:W-:-:S09]  /*a130*/  I2FP.F32.U32 R22, R15 ;  /* 0x0000000f00167245 */ /* 0x001fd20000201000 */
[----:B------:R-:W-:Y:S05]  /*a140*/  @!P0 BRA `(.L_x_209) ;  /* 0x0000000000288947 */ /* 0x000fea0003800000 */
[----:B------:R-:W-:Y:S02]  /*a150*/  ULDC UR10, c[0x0][0x634] ;  /* 0x00018d00000a7ab9 */ /* 0x000fe40000000800 */
[----:B------:R-:W-:-:S05]  /*a160*/  IADD3 R5, P0, R16, UR10, RZ ;  /* 0x0000000a10057c10 */ /* 0x000fca000ff1e0ff */
[----:B------:R-:W-:-:S04]  /*a170*/  IMAD.X R21, RZ, RZ, R17, P0 ;  /* 0x000000ffff157224 */ /* 0x000fc800000e0611 */
[----:B------:R-:W-:-:S04]  /*a180*/  IMAD.WIDE.U32 R6, R21, UR8, RZ ;  /* 0x0000000815067c25 */ /* 0x000fc8000f8e00ff */
[----:B------:R-:W-:-:S04]  /*a190*/  IMAD.WIDE.U32 R6, P0, R5, UR9, R6 ;  /* 0x0000000905067c25 */ /* 0x000fc8000f800006 */
[----:B------:R-:W-:-:S04]  /*a1a0*/  IMAD.WIDE.U32 R4, R5, UR8, RZ ;  /* 0x0000000805047c25 */ /* 0x000fc8000f8e00ff */
[----:B------:R-:W-:Y:S01]  /*a1b0*/  IMAD.MOV.U32 R4, RZ, RZ, R7 ;  /* 0x000000ffff047224 */ /* 0x000fe200078e0007 */
[----:B------:R-:W-:Y:S01]  /*a1c0*/  IADD3 RZ, P1, R5, R6, RZ ;  /* 0x0000000605ff7210 */ /* 0x000fe20007f3e0ff */
[----:B------:R-:W-:-:S04]  /*a1d0*/  IMAD.X R5, RZ, RZ, RZ, P0 ;  /* 0x000000ffff057224 */ /* 0x000fc800000e06ff */
[----:B------:R-:W-:-:S08]  /*a1e0*/  IMAD.WIDE.U32.X R4, R21, UR9, R4, P1 ;  /* 0x0000000915047c25 */ /* 0x000fd000088e0404 */
.L_x_209:
[----:B------:R-:W-:Y:S01]  /*a1f0*/  FMUL R22, R22, UR12 ;  /* 0x0000000c16167c20 */ /* 0x000fe20008400000 */
[--C-:B------:R-:W-:Y:S01]  /*a200*/  SHF.R.U64 R14, R4, UR11, R5.reuse ;  /* 0x0000000b040e7c19 */ /* 0x100fe20008001205 */
[----:B------:R-:W-:Y:S01]  /*a210*/  ULDC.64 UR8, c[0x0][0x620] ;  /* 0x0001880000087ab9 */ /* 0x000fe20000000a00 */
[----:B------:R-:W-:Y:S01]  /*a220*/  SHF.R.U32.HI R4, RZ, UR11, R5 ;  /* 0x0000000bff047c19 */ /* 0x000fe20008011605 */
[----:B------:R-:W-:Y:S01]  /*a230*/  ULDC.64 UR10, c[0x0][0x640] ;  /* 0x00019000000a7ab9 */ /* 0x000fe20000000a00 */
[----:B------:R-:W-:Y:S01]  /*a240*/  IADD3 R5, P0, RZ, -R14, RZ ;  /* 0x8000000eff057210 */ /* 0x000fe20007f1e0ff */
[----:B------:R-:W0:Y:S04]  /*a250*/  F2I.U32.TRUNC.NTZ R22, R22 ;  /* 0x0000001600167305 */ /* 0x000e28000020f000 */
[----:B------:R-:W-:Y:S01]  /*a260*/  IMAD.X R4, RZ, RZ, ~R4, P0 ;  /* 0x000000ffff047224 */ /* 0x000fe200000e0e04 */
[----:B------:R-:W-:-:S03]  /*a270*/  ISETP.NE.U32.AND P0, PT, RZ, UR10, PT ;  /* 0x0000000aff007c0c */ /* 0x000fc6000bf05070 */
[----:B------:R-:W-:Y:S01]  /*a280*/  IMAD R4, R4, UR8, RZ ;  /* 0x0000000804047c24 */ /* 0x000fe2000f8e02ff */
[----:B------:R-:W-:-:S03]  /*a290*/  ISETP.NE.AND.EX P0, PT, RZ, UR11, PT, P0 ;  /* 0x0000000bff007c0c */ /* 0x000fc6000bf05300 */
[C---:B------:R-:W-:Y:S01]  /*a2a0*/  IMAD R7, R5.reuse, UR9, R4 ;  /* 0x0000000905077c24 */ /* 0x040fe2000f8e0204 */
[----:B------:R-:W-:Y:S01]  /*a2b0*/  ULDC UR9, c[0x0][0x154] ;  /* 0x0000550000097ab9 */ /* 0x000fe20000000800 */
[----:B------:R-:W-:Y:S01]  /*a2c0*/  IMAD.WIDE.U32 R4, R5, UR8, R16 ;  /* 0x0000000805047c25 */ /* 0x000fe2000f8e0010 */
[----:B------:R-:W-:-:S03]  /*a2d0*/  ULDC UR8, c[0x0][0x618] ;  /* 0x0001860000087ab9 */ /* 0x000fc60000000800 */
[----:B0-----:R-:W-:Y:S02]  /*a2e0*/  IMAD.MOV R6, RZ, RZ, -R22 ;  /* 0x000000ffff067224 */ /* 0x001fe400078e0a16 */
[----:B------:R-:W-:Y:S02]  /*a2f0*/  IMAD.IADD R5, R5, 0x1, R7 ;  /* 0x0000000105057824 */ /* 0x000fe400078e0207 */
[----:B-1----:R-:W-:Y:S01]  /*a300*/  IMAD R15, R20, R6, R15 ;  /* 0x00000006140f7224 */ /* 0x002fe200078e020f */
[----:B--2---:R-:W-:Y:S01]  /*a310*/  I2FP.F32.U32 R6, R13 ;  /* 0x0000000d00067245 */ /* 0x004fe20000201000 */
[----:B------:R-:W0:Y:S01]  /*a320*/  LDC R20, c[0x0][0x148] ;  /* 0x00005200ff147b82 */ /* 0x000e220000000800 */
[--C-:B------:R-:W-:Y:S02]  /*a330*/  SHF.R.U64 R21, R4, UR8, R5.reuse ;  /* 0x0000000804157c19 */ /* 0x100fe40008001205 */
[----:B------:R-:W-:Y:S01]  /*a340*/  SHF.R.U32.HI R4, RZ, UR8, R5 ;  /* 0x00000008ff047c19 */ /* 0x000fe20008011605 */
[----:B------:R-:W-:Y:S01]  /*a350*/  FMUL R6, R6, UR9 ;  /* 0x0000000906067c20 */ /* 0x000fe20008400000 */
[----:B------:R-:W-:-:S02]  /*a360*/  ULDC UR8, c[0x0][0x608] ;  /* 0x0001820000087ab9 */ /* 0x000fc40000000800 */
[--C-:B------:R-:W-:Y:S01]  /*a370*/  SHF.R.U64 R23, R21, UR8, R4.reuse ;  /* 0x0000000815177c19 */ /* 0x100fe20008001204 */
[----:B------:R1:W2:Y:S01]  /*a380*/  F2I.U32.TRUNC.NTZ R24, R6 ;  /* 0x0000000600187305 */ /* 0x0002a2000020f000 */
[----:B------:R-:W-:Y:S01]  /*a390*/  SHF.R.U32.HI R4, RZ, UR8, R4 ;  /* 0x00000008ff047c19 */ /* 0x000fe20008011604 */
[----:B------:R-:W-:-:S03]  /*a3a0*/  ULDC UR8, c[0x0][0x658] ;  /* 0x0001960000087ab9 */ /* 0x000fc60000000800 */
[--C-:B------:R-:W-:Y:S02]  /*a3b0*/  SHF.R.U64 R22, R23, UR8, R4.reuse ;  /* 0x0000000817167c19 */ /* 0x100fe40008001204 */
[----:B------:R-:W-:-:S03]  /*a3c0*/  SHF.R.U32.HI R25, RZ, UR8, R4 ;  /* 0x00000008ff197c19 */ /* 0x000fc60008011604 */
[----:B------:R-:W-:Y:S02]  /*a3d0*/  IMAD.MOV.U32 R4, RZ, RZ, R22 ;  /* 0x000000ffff047224 */ /* 0x000fe400078e0016 */
[----:B------:R-:W-:Y:S01]  /*a3e0*/  IMAD.MOV.U32 R5, RZ, RZ, R25 ;  /* 0x000000ffff057224 */ /* 0x000fe200078e0019 */
[----:B-1----:R-:W-:Y:S06]  /*a3f0*/  @!P0 BRA `(.L_x_210) ;  /* 0x0000000000288947 */ /* 0x002fec0003800000 */
        /* <DEDUP_REMOVED lines=10> */
.L_x_210:
[----:B------:R-:W-:Y:S01]  /*a4a0*/  ISETP.NE.AND P0, PT, R2, 0x1, PT ;  /* 0x000000010200780c */ /* 0x000fe20003f05270 */
[----:B------:R-:W-:Y:S01]  /*a4b0*/  ULDC UR8, c[0x0][0x648] ;  /* 0x0001920000087ab9 */ /* 0x000fe20000000800 */
[----:B------:R-:W-:Y:S01]  /*a4c0*/  LOP3.LUT R23, R23, UR6, RZ, 0xc0, !PT ;  /* 0x0000000617177c12 */ /* 0x000fe2000f8ec0ff */
[----:B--2---:R-:W-:Y:S01]  /*a4d0*/  IMAD.MOV R24, RZ, RZ, -R24 ;  /* 0x000000ffff187224 */ /* 0x004fe200078e0a18 */
[----:B------:R-:W-:Y:S01]  /*a4e0*/  SHF.R.U64 R4, R4, UR8, R5 ;  /* 0x0000000804047c19 */ /* 0x000fe20008001205 */
[----:B------:R-:W-:Y:S01]  /*a4f0*/  ULDC UR8, c[0x0][0x638] ;  /* 0x00018e0000087ab9 */ /* 0x000fe20000000800 */
[----:B------:R-:W-:Y:S01]  /*a500*/  LOP3.LUT R21, R21, UR4, RZ, 0xc0, !PT ;  /* 0x0000000415157c12 */ /* 0x000fe2000f8ec0ff */
[----:B------:R-:W-:Y:S01]  /*a510*/  ULDC UR9, c[0x0][0x610] ;  /* 0x0001840000097ab9 */ /* 0x000fe20000000800 */
[----:B------:R-:W-:Y:S02]  /*a520*/  IMAD.MOV.U32 R6, RZ, RZ, R14 ;  /* 0x000000ffff067224 */ /* 0x000fe400078e000e */
[----:B------:R-:W-:-:S02]  /*a530*/  IMAD.MOV R5, RZ, RZ, -R4 ;  /* 0x000000ffff057224 */ /* 0x000fc400078e0a04 */
[----:B------:R-:W-:Y:S02]  /*a540*/  IMAD R4, R4, UR5, R23 ;  /* 0x0000000504047c24 */ /* 0x000fe4000f8e0217 */
[----:B0-----:R-:W-:Y:S02]  /*a550*/  @P0 IMAD R15, R20, R24, R13 ;  /* 0x00000018140f0224 */ /* 0x001fe400078e020d */
[----:B------:R-:W-:Y:S01]  /*a560*/  IMAD R22, R5, UR8, R22 ;  /* 0x0000000805167c24 */ /* 0x000fe2000f8e0216 */
[----:B------:R-:W-:Y:S01]  /*a570*/  ULDC UR8, c[0x0][0x600] ;  /* 0x0001800000087ab9 */ /* 0x000fe20000000800 */
[----:B------:R-:W-:Y:S02]  /*a580*/  IMAD R15, R4, UR9, R15 ;  /* 0x00000009040f7c24 */ /* 0x000fe4000f8e020f */
[----:B------:R-:W-:Y:S02]  /*a590*/  IMAD R22, R22, UR8, R21 ;  /* 0x0000000816167c24 */ /* 0x000fe4000f8e0215 */
[----:B------:R-:W-:-:S03]  /*a5a0*/  IMAD.MOV.U32 R4, RZ, RZ, 0x1 ;  /* 0x00000001ff047424 */ /* 0x000fc600078e00ff */
[----:B------:R-:W-:Y:S02]  /*a5b0*/  SEL R20, R22, R15, !P0 ;  /* 0x0000000f16147207 */ /* 0x000fe40004000000 */
[----:B------:R-:W-:-:S07]  /*a5c0*/  SEL R13, R15, R22, !P0 ;  /* 0x000000160f0d7207 */ /* 0x000fce0004000000 */
.L_x_208:
[----:B------:R-:W-:Y:S05]  /*a5d0*/  BSYNC B1 ;  /* 0x0000000000017941 */ /* 0x000fea0003800000 */
.L_x_207:
[----:B------:R-:W-:-:S13]  /*a5e0*/  LOP3.LUT P0, RZ, R4, 0xff, RZ, 0xc0, !PT ;  /* 0x000000ff04ff7812 */ /* 0x000fda000780c0ff */
[----:B------:R-:W-:Y:S05]  /*a5f0*/  @P0 BRA `(.L_x_211) ;  /* 0xfffffff4000c0947 */ /* 0x000fea000383ffff */
[----:B------:R-:W-:Y:S05]  /*a600*/  BSYNC B0 ;  /* 0x0000000000007941 */ /* 0x000fea0003800000 */
.L_x_200:
[----:B------:R-:W-:-:S03]  /*a610*/  UMOV UR8, 0xffffffff ;  /* 0xffffffff00087882 */ /* 0x000fc60000000000 */
[----:B------:R-:W-:Y:S05]  /*a620*/  BRA.DIV UR8, `(.L_x_212) ;  /* 0x0000000208f07947 */ /* 0x000fea000b800000 */
[----:B------:R-:W-:-:S13]  /*a630*/  ELECT P6, URZ, PT ;  /* 0x00000000003f782f */ /* 0x000fda00038c0000 */
.L_x_225:
[----:B------:R-:W-:Y:S04]  /*a640*/  BSSY B0, `(.L_x_213) ;  /* 0x0000022000007945 */ /* 0x000fe80003800000 */
[----:B------:R-:W-:Y:S05]  /*a650*/  @!P6 BRA `(.L_x_214) ;  /* 0x000000000080e947 */ /* 0x000fea0003800000 */
[----:B------:R-:W-:-:S04]  /*a660*/  LOP3.LUT R19, R19, 0x2, RZ, 0xfc, !PT ;  /* 0x0000000213137812 */ /* 0x000fc800078efcff */
[----:B------:R-:W-:-:S13]  /*a670*/  ISETP.NE.AND P0, PT, R19, 0x3, PT ;  /* 0x000000031300780c */ /* 0x000fda0003f05270 */
[----:B------:R-:W-:Y:S05]  /*a680*/  @!P0 BRA `(.L_x_215) ;  /* 0x0000000000048947 */ /* 0x000fea0003800000 */
[----:B------:R-:W-:Y:S01]  /*a690*/  BPT.TRAP 0x1 ;  /* 0x000000040000795c */ /* 0x000fe20000300000 */
.L_x_215:
[----:B------:R-:W0:Y:S01]  /*a6a0*/  S2R R5, SR_CgaCtaId ;  /* 0x0000000000057919 */ /* 0x000e220000008800 */
[----:B------:R-:W-:Y:S02]  /*a6b0*/  MOV R2, 0x400 ;  /* 0x0000040000027802 */ /* 0x000fe40000000f00 */
[----:B------:R-:W-:Y:S02]  /*a6c0*/  SHF.L.U32 R4, R0, 0x1f, RZ ;  /* 0x0000001f00047819 */ /* 0x000fe400000006ff */
[----:B0-----:R-:W-:-:S05]  /*a6d0*/  LEA R2, R5, R2, 0x18 ;  /* 0x0000000205027211 */ /* 0x001fca00078ec0ff */
[----:B------:R-:W-:-:S04]  /*a6e0*/  VIADD R2, R2, 0x18 ;  /* 0x0000001802027836 */ /* 0x000fc80000000000 */
[C---:B------:R-:W-:Y:S02]  /*a6f0*/  IMAD R7, R3.reuse, 0x8, R2 ;  /* 0x0000000803077824 */ /* 0x040fe400078e0202 */
[----:B------:R-:W-:Y:S02]  /*a700*/  VIADD R3, R3, 0x1 ;  /* 0x0000000103037836 */ /* 0x000fe40000000000 */
[----:B------:R-:W0:Y:S03]  /*a710*/  SYNCS.PHASECHK.TRANS64.TRYWAIT P0, [R7+URZ], R4 ;  /* 0x00000004070075a7 */ /* 0x000e26000800017f */
[----:B------:R-:W-:-:S04]  /*a720*/  ISETP.NE.AND P1, PT, R3, 0x3, PT ;  /* 0x000000030300780c */ /* 0x000fc80003f25270 */
[----:B------:R-:W-:Y:S02]  /*a730*/  SEL R5, RZ, 0x1, P1 ;  /* 0x00000001ff057807 */ /* 0x000fe40000800000 */
[----:B------:R-:W-:Y:S02]  /*a740*/  SEL R3, R3, RZ, P1 ;  /* 0x000000ff03037207 */ /* 0x000fe40000800000 */
[----:B------:R-:W-:-:S03]  /*a750*/  LOP3.LUT R9, R0, R5, RZ, 0x3c, !PT ;  /* 0x0000000500097212 */ /* 0x000fc600078e3cff */
[----:B------:R-:W-:Y:S01]  /*a760*/  IMAD R6, R3, 0x8, R2 ;  /* 0x0000000803067824 */ /* 0x000fe200078e0202 */
[----:B------:R-:W-:Y:S01]  /*a770*/  SHF.L.U32 R5, R9, 0x1f, RZ ;  /* 0x0000001f09057819 */ /* 0x000fe200000006ff */
[----:B0-----:R-:W-:Y:S06]  /*a780*/  @!P0 BRA `(.L_x_216) ;  /* 0x0000000000b88947 */ /* 0x001fec0003800000 */
.L_x_226:
[----:B------:R-:W1:Y:S01]  /*a790*/  SYNCS.PHASECHK.TRANS64.TRYWAIT P0, [R6+URZ], R5 ;  /* 0x00000005060075a7 */ /* 0x000e62000800017f */
[----:B------:R-:W-:-:S05]  /*a7a0*/  VIADD R0, R3, 0x1 ;  /* 0x0000000103007836 */ /* 0x000fca0000000000 */
[----:B------:R-:W-:-:S04]  /*a7b0*/  ISETP.NE.AND P1, PT, R0, 0x3, PT ;  /* 0x000000030000780c */ /* 0x000fc80003f25270 */
[----:B0-----:R-:W-:Y:S02]  /*a7c0*/  SEL R4, RZ, 0x1, P1 ;  /* 0x00000001ff047807 */ /* 0x001fe40000800000 */
[----:B------:R-:W-:Y:S02]  /*a7d0*/  SEL R3, R0, RZ, P1 ;  /* 0x000000ff00037207 */ /* 0x000fe40000800000 */
[----:B------:R-:W-:Y:S01]  /*a7e0*/  LOP3.LUT R0, R9, R4, RZ, 0x3c, !PT ;  /* 0x0000000409007212 */ /* 0x000fe200078e3cff */
[----:B-1----:R-:W-:Y:S06]  /*a7f0*/  @!P0 BRA `(.L_x_217) ;  /* 0x0000000000b08947 */ /* 0x002fec0003800000 */
.L_x_227:
[----:B------:R-:W-:Y:S01]  /*a800*/  IMAD R3, R3, 0x8, R2 ;  /* 0x0000000803037824 */ /* 0x000fe200078e0202 */
[----:B------:R-:W-:-:S07]  /*a810*/  SHF.L.U32 R0, R0, 0x1f, RZ ;  /* 0x0000001f00007819 */ /* 0x000fce00000006ff */
.L_x_218:
[----:B-1----:R1:W2:Y:S02]  /*a820*/  SYNCS.PHASECHK.TRANS64.TRYWAIT P0, [R3+URZ], R0 ;  /* 0x00000000030075a7 */ /* 0x0022a4000800017f */
[----:B--2---:R-:W-:Y:S05]  /*a830*/  @!P0 NANOSLEEP.SYNCS 0x989680 ;  /* 0x009896800000895d */ /* 0x004fea0003900000 */
[----:B------:R-:W2:Y:S02]  /*a840*/  @!P0 SYNCS.PHASECHK.TRANS64 P0, [R3+URZ], R0 ;  /* 0x00000000030085a7 */ /* 0x000ea4000800007f */
[----:B--2---:R-:W-:Y:S05]  /*a850*/  @!P0 BRA `(.L_x_218) ;  /* 0xfffffffc00f08947 */ /* 0x004fea000383ffff */
.L_x_214:
[----:B------:R-:W-:Y:S05]  /*a860*/  BSYNC B0 ;  /* 0x0000000000007941 */ /* 0x000fea0003800000 */
.L_x_213:
[----:B------:R-:W-:Y:S05]  /*a870*/  EXIT ;  /* 0x000000000000794d */ /* 0x000fea0003800000 */
.L_x_21:
[----:B---3--:R3:W4:Y:S02]  /*a880*/  SYNCS.PHASECHK.TRANS64.TRYWAIT P1, [R3+URZ], R0 ;  /* 0x00000000030075a7 */ /* 0x008724000802017f */
[----:B----4-:R-:W-:Y:S05]  /*a890*/  @!P1 NANOSLEEP.SYNCS 0x989680 ;  /* 0x009896800000995d */ /* 0x010fea0003900000 */
[----:B------:R-:W4:Y:S02]  /*a8a0*/  @!P1 SYNCS.PHASECHK.TRANS64 P1, [R3+URZ], R0 ;  /* 0x00000000030095a7 */ /* 0x000f24000802007f */
[----:B----4-:R-:W-:Y:S05]  /*a8b0*/  @!P1 BRA `(.L_x_21) ;  /* 0xfffffffc00f09947 */ /* 0x010fea000383ffff */
[----:B------:R-:W-:Y:S05]  /*a8c0*/  BRA `(.L_x_20) ;  /* 0xffffff6c00087947 */ /* 0x000fea000383ffff */
.L_x_26:
[----:B-1----:R1:W2:Y:S02]  /*a8d0*/  SYNCS.PHASECHK.TRANS64.TRYWAIT P1, [R5+URZ], R4 ;  /* 0x00000004050075a7 */ /* 0x0022a4000802017f */
[----:B--2---:R-:W-:Y:S05]  /*a8e0*/  @!P1 NANOSLEEP.SYNCS 0x989680 ;  /* 0x009896800000995d */ /* 0x004fea0003900000 */
[----:B------:R-:W2:Y:S02]  /*a8f0*/  @!P1 SYNCS.PHASECHK.TRANS64 P1, [R5+URZ], R4 ;  /* 0x00000004050095a7 */ /* 0x000ea4000802007f */
[----:B--2---:R-:W-:Y:S05]  /*a900*/  @!P1 BRA `(.L_x_26) ;  /* 0xfffffffc00f09947 */ /* 0x004fea000383ffff */
[----:B------:R-:W-:Y:S05]  /*a910*/  BRA `(.L_x_25) ;  /* 0xffffff7c00987947 */ /* 0x000fea000383ffff */
.L_x_201:
[----:B------:R-:W-:Y:S01]  /*a920*/  BSSY B1, `(.L_x_219) ;  /* 0x0000006000017945 */ /* 0x000fe20003800000 */
[----:B------:R-:W-:-:S07]  /*a930*/  IMAD.MOV.U32 R15, RZ, RZ, -0x1 ;  /* 0xffffffffff0f7424 */ /* 0x000fce00078e00ff */
[----:B------:R-:W-:Y:S05]  /*a940*/  WARPSYNC.COLLECTIVE R15, `(.L_x_220) ;  /* 0x000000000f0c7348 */ /* 0x000fea0003c00000 */
[----:B------:R-:W-:Y:S02]  /*a950*/  ELECT P6, UR62, PT ;  /* 0x00000000003e782f */ /* 0x000fe400038c0000 */
[----:B------:R-:W-:Y:S01]  /*a960*/  MOV R14, UR62 ;  /* 0x0000003e000e7c02 */ /* 0x000fe20008000f00 */
[----:B------:R-:W-:Y:S10]  /*a970*/  ENDCOLLECTIVE ;  /* 0x000000000000791b */ /* 0x000ff40003800000 */
.L_x_220:
[----:B------:R-:W-:Y:S05]  /*a980*/  BSYNC B1 ;  /* 0x0000000000017941 */ /* 0x000fea0003800000 */
.L_x_219:
[----:B------:R-:W-:Y:S05]  /*a990*/  BRA `(.L_x_221) ;  /* 0xfffffff000307947 */ /* 0x000fea000383ffff */
.L_x_204:
[----:B0-----:R0:W1:Y:S02]  /*a9a0*/  SYNCS.PHASECHK.TRANS64.TRYWAIT P0, [R20+URZ+0x18], R7 ;  /* 0x00001807140075a7 */ /* 0x001064000800017f */
[----:B-1----:R-:W-:Y:S05]  /*a9b0*/  @!P0 NANOSLEEP.SYNCS 0x989680 ;  /* 0x009896800000895d */ /* 0x002fea0003900000 */
[----:B------:R-:W1:Y:S02]  /*a9c0*/  @!P0 SYNCS.PHASECHK.TRANS64 P0, [R20+URZ+0x18], R7 ;  /* 0x00001807140085a7 */ /* 0x000e64000800007f */
[----:B-1----:R-:W-:Y:S05]  /*a9d0*/  @!P0 BRA `(.L_x_204) ;  /* 0xfffffffc00f08947 */ /* 0x002fea000383ffff */
[----:B------:R-:W-:Y:S05]  /*a9e0*/  BRA `(.L_x_222) ;  /* 0xfffffff0006c7947 */ /* 0x000fea000383ffff */
.L_x_212:
[----:B------:R-:W-:Y:S01]  /*a9f0*/  BSSY B0, `(.L_x_223) ;  /* 0x0000006000007945 */ /* 0x000fe20003800000 */
[----:B------:R-:W-:-:S07]  /*aa00*/  IMAD.MOV.U32 R15, RZ, RZ, -0x1 ;  /* 0xffffffffff0f7424 */ /* 0x000fce00078e00ff */
[----:B------:R-:W-:Y:S05]  /*aa10*/  WARPSYNC.COLLECTIVE R15, `(.L_x_224) ;  /* 0x000000000f0c7348 */ /* 0x000fea0003c00000 */
[----:B------:R-:W-:Y:S02]  /*aa20*/  ELECT P6, UR62, PT ;  /* 0x00000000003e782f */ /* 0x000fe400038c0000 */
[----:B------:R-:W-:Y:S01]  /*aa30*/  MOV R14, UR62 ;  /* 0x0000003e000e7c02 */ /* 0x000fe20008000f00 */
[----:B------:R-:W-:Y:S10]  /*aa40*/  ENDCOLLECTIVE ;  /* 0x000000000000791b */ /* 0x000ff40003800000 */
.L_x_224:
[----:B------:R-:W-:Y:S05]  /*aa50*/  BSYNC B0 ;  /* 0x0000000000007941 */ /* 0x000fea0003800000 */
.L_x_223:
[----:B------:R-:W-:Y:S05]  /*aa60*/  BRA `(.L_x_225) ;  /* 0xfffffff800f47947 */ /* 0x000fea000383ffff */
.L_x_216:
[----:B0-----:R0:W1:Y:S02]  /*aa70*/  SYNCS.PHASECHK.TRANS64.TRYWAIT P0, [R7+URZ], R4 ;  /* 0x00000004070075a7 */ /* 0x001064000800017f */
[----:B-1----:R-:W-:Y:S05]  /*aa80*/  @!P0 NANOSLEEP.SYNCS 0x989680 ;  /* 0x009896800000895d */ /* 0x002fea0003900000 */
[----:B------:R-:W1:Y:S02]  /*aa90*/  @!P0 SYNCS.PHASECHK.TRANS64 P0, [R7+URZ], R4 ;  /* 0x00000004070085a7 */ /* 0x000e64000800007f */
[----:B-1----:R-:W-:Y:S05]  /*aaa0*/  @!P0 BRA `(.L_x_216) ;  /* 0xfffffffc00f08947 */ /* 0x002fea000383ffff */
[----:B------:R-:W-:Y:S05]  /*aab0*/  BRA `(.L_x_226) ;  /* 0xfffffffc00347947 */ /* 0x000fea000383ffff */
.L_x_217:
[----:B0-----:R0:W1:Y:S02]  /*aac0*/  SYNCS.PHASECHK.TRANS64.TRYWAIT P0, [R6+URZ], R5 ;  /* 0x00000005060075a7 */ /* 0x001064000800017f */
[----:B-1----:R-:W-:Y:S05]  /*aad0*/  @!P0 NANOSLEEP.SYNCS 0x989680 ;  /* 0x009896800000895d */ /* 0x002fea0003900000 */
[----:B------:R-:W1:Y:S02]  /*aae0*/  @!P0 SYNCS.PHASECHK.TRANS64 P0, [R6+URZ], R5 ;  /* 0x00000005060085a7 */ /* 0x000e64000800007f */
[----:B-1----:R-:W-:Y:S05]  /*aaf0*/  @!P0 BRA `(.L_x_217) ;  /* 0xfffffffc00f08947 */ /* 0x002fea000383ffff */
[----:B------:R-:W-:Y:S05]  /*ab00*/  BRA `(.L_x_227) ;  /* 0xfffffffc003c7947 */ /* 0x000fea000383ffff */
.L_x_228:
[----:B------:R-:W-:-:S00]  /*ab10*/  BRA `(.L_x_228) ;  /* 0xfffffffc00fc7947 */ /* 0x000fc0000383ffff */
[----:B------:R-:W-:-:S00]  /*ab20*/  NOP ;  /* 0x0000000000007918 */ /* 0x000fc00000000000 */
        /* <DEDUP_REMOVED lines=13> */
.L_x_229:


//--------------------- .nv.global.init           --------------------------
	.section	.nv.global.init,"aw",@progbits
.nv.global.init:
	.type		$str$22,@object
	.size		$str$22,($str$23 - $str$22)
$str$22:
        /*0000*/ 	.byte	0x6b, 0x5f, 0x74, 0x69, 0x6c, 0x65, 0x5f, 0x63, 0x6f, 0x75, 0x6e, 0x74, 0x20, 0x3e, 0x3d, 0x20
        /*0010*/ 	.byte	0x31, 0x00
	.type		$str$23,@object
	.size		$str$23,(__unnamed_1 - $str$23)
$str$23:
        /*0012*/ 	.byte	0x2f, 0x74, 0x6d, 0x70, 0x2f, 0x63, 0x75, 0x74, 0x6c, 0x61, 0x73, 0x73, 0x5f, 0x73, 0x77, 0x65
        /*0022*/ 	.byte	0x65, 0x70, 0x5f, 0x73, 0x72, 0x63, 0x2f, 0x69, 0x6e, 0x63, 0x6c, 0x75, 0x64, 0x65, 0x2f, 0x63
        /*0032*/ 	.byte	0x75, 0x74, 0x6c, 0x61, 0x73, 0x73, 0x2f, 0x67, 0x65, 0x6d, 0x6d, 0x2f, 0x63, 0x6f, 0x6c, 0x6c
        /*0042*/ 	.byte	0x65, 0x63, 0x74, 0x69, 0x76, 0x65, 0x2f, 0x73, 0x6d, 0x39, 0x30, 0x5f, 0x6d, 0x6d, 0x61, 0x5f
        /*0052*/ 	.byte	0x74, 0x6d, 0x61, 0x5f, 0x67, 0x6d, 0x6d, 0x61, 0x5f, 0x73, 0x73, 0x5f, 0x77, 0x61, 0x72, 0x70
        /*0062*/ 	.byte	0x73, 0x70, 0x65, 0x63, 0x69, 0x61, 0x6c, 0x69, 0x7a, 0x65, 0x64, 0x2e, 0x68, 0x70, 0x70, 0x00
	.type		__unnamed_1,@object
	.size		__unnamed_1,(.L_0 - __unnamed_1)
__unnamed_1:
        /*0072*/ 	.byte	0x76, 0x6f, 0x69, 0x64, 0x20, 0x63, 0x75, 0x74, 0x6c, 0x61, 0x73, 0x73, 0x3a, 0x3a, 0x67, 0x65
        /* <DEDUP_REMOVED lines=180> */
        /*0bc2*/ 	.byte	0x75, 0x74, 0x65, 0x3a, 0x3a, 0x69, 0x64, 0x65, 0x6e, 0x74, 0x69, 0x74, 0x79, 0x5d, 0x00
.L_0:


//--------------------- .nv.shared._ZN7cutlass13device_kernelINS_4gemm6kernel13GemmUniversalIN4cute5tupleIJiiiiEEENS1_10collective13CollectiveMmaINS1_34MainloopSm90TmaGmmaWarpSpecializedILi3ENS5_IJNS4_1CILi2EEENSA_ILi1EEESC_EEENS1_35KernelTmaWarpSpecializedCooperativeEEENS5_IJNSA_ILi128EEENSA_ILi160EEESG_EEENS_10bfloat16_tENS5_IJlSC_lEEESJ_SK_NS4_8TiledMMAINS4_8MMA_AtomIJNS4_4SM904GMMA27MMA_64x32x16_F32BF16BF16_SSILNSO_5MajorE0ELSQ_0ELNSO_7ScaleInE1ELSR_1EEEEEENS4_6LayoutISD_NS5_IJSC_NSA_ILi0EEESV_EEEEENS5_IJNS4_10UnderscoreESY_SY_EEEEENS4_13SM90_TMA_LOADENS4_14ComposedLayoutINS4_7SwizzleILi3ELi4ELi3EEENS4_18smem_ptr_flag_bitsILi16EEENSU_INS5_IJNSA_ILi8EEENSA_ILi64EEEEEENS5_IJS18_SC_EEEEEEEvNS4_8identityENS4_23SM90_TMA_LOAD_MULTICASTES1C_vS1D_EENS_8epilogue10collective6detail29Sm90TmaWarpSpecializedAdapterINS1H_15DefaultEpilogueISJ_SK_SK_NS1G_6thread17LinearCombinationISJ_Li1EffLNS1L_9ScaleType4KindE0ELNS_15FloatRoundStyleE2ESJ_EENS1_15EpilogueDefaultEEEEEvvEEEEvNT_6ParamsE --------------------------
	.section	.nv.shared._ZN7cutlass13device_kernelINS_4gemm6kernel13GemmUniversalIN4cute5tupleIJiiiiEEENS1_10collective13CollectiveMmaINS1_34MainloopSm90TmaGmmaWarpSpecializedILi3ENS5_IJNS4_1CILi2EEENSA_ILi1EEESC_EEENS1_35KernelTmaWarpSpecializedCooperativeEEENS5_IJNSA_ILi128EEENSA_ILi160EEESG_EEENS_10bfloat16_tENS5_IJlSC_lEEESJ_SK_NS4_8TiledMMAINS4_8MMA_AtomIJNS4_4SM904GMMA27MMA_64x32x16_F32BF16BF16_SSILNSO_5MajorE0ELSQ_0ELNSO_7ScaleInE1ELSR_1EEEEEENS4_6LayoutISD_NS5_IJSC_NSA_ILi0EEESV_EEEEENS5_IJNS4_10UnderscoreESY_SY_EEEEENS4_13SM90_TMA_LOADENS4_14ComposedLayoutINS4_7SwizzleILi3ELi4ELi3EEENS4_18smem_ptr_flag_bitsILi16EEENSU_INS5_IJNSA_ILi8EEENSA_ILi64EEEEEENS5_IJS18_SC_EEEEEEEvNS4_8identityENS4_23SM90_TMA_LOAD_MULTICASTES1C_vS1D_EENS_8epilogue10collective6detail29Sm90TmaWarpSpecializedAdapterINS1H_15DefaultEpilogueISJ_SK_SK_NS1G_6thread17LinearCombinationISJ_Li1EffLNS1L_9ScaleType4KindE0ELNS_15FloatRoundStyleE2ESJ_EENS1_15EpilogueDefaultEEEEEvvEEEEvNT_6ParamsE,"aw",@nobits
	.sectionflags	@""
	.align	16
	.zero		1024


//--------------------- .nv.shared.reserved.0     --------------------------
	.section	.nv.shared.reserved.0,"aw",@nobits
	.weak		__nv_reservedSMEM_offset_0_alias
	.size		__nv_reservedSMEM_offset_0_alias, 0, 0
	.other		__nv_reservedSMEM_offset_0_alias,@"STO_CUDA_RESERVED_SHARED STV_DEFAULT"
__nv_reservedSMEM_offset_0_alias:
	.zero		0


//--------------------- .nv.global                --------------------------
	.section	.nv.global,"aw",@nobits
.nv.global:
	.type		_ZN39_INTERNAL_a58a3a79_4_k_cu_c0cc739b_49904cute1_E,@object
	.size		_ZN39_INTERNAL_a58a3a79_4_k_cu_c0cc739b_49904cute1_E,(_ZN39_INTERNAL_a58a3a79_4_k_cu_c0cc739b_49904cuda3std3__45__cpo6cbeginE - _ZN39_INTERNAL_a58a3a79_4_k_cu_c0cc739b_49904cute1_E)
_ZN39_INTERNAL_a58a3a79_4_k_cu_c0cc739b_49904cute1_E:
	.zero		1
	.type		_ZN39_INTERNAL_a58a3a79_4_k_cu_c0cc739b_49904cuda3std3__45__cpo6cbeginE,@object
	.size		_ZN39_INTERNAL_a58a3a79_4_k_cu_c0cc739b_49904cuda3std3__45__cpo6cbeginE,(_ZN39_INTERNAL_a58a3a79_4_k_cu_c0cc739b_49904cuda3std3__48in_placeE - _ZN39_INTERNAL_a58a3a79_4_k_cu_c0cc739b_49904cuda3std3__45__cpo6cbeginE)
_ZN39_INTERNAL_a58a3a79_4_k_cu_c0cc739b_49904cuda3std3__45__cpo6cbeginE:
	.zero		1
	.type		_ZN39_INTERNAL_a58a3a79_4_k_cu_c0cc739b_49904cuda3std3__48in_placeE,@object
	.size		_ZN39_INTERNAL_a58a3a79_4_k_cu_c0cc739b_49904cuda3std3__48in_placeE,(_ZN39_INTERNAL_a58a3a79_4_k_cu_c0cc739b_49904cuda3std6ranges3__45__cpo9iter_moveE - _ZN39_INTERNAL_a58a3a79_4_k_cu_c0cc739b_49904cuda3std3__48in_placeE)
_ZN39_INTERNAL_a58a3a79_4_k_cu_c0cc739b_49904cuda3std3__48in_placeE:
	.zero		1
	.type		_ZN39_INTERNAL_a58a3a79_4_k_cu_c0cc739b_49904cuda3std6ranges3__45__cpo9iter_moveE,@object
	.size		_ZN39_INTERNAL_a58a3a79_4_k_cu_c0cc739b_49904cuda3std6ranges3__45__cpo9iter_moveE,(_ZN39_INTERNAL_a58a3a79_4_k_cu_c0cc739b_49904cuda3std3__45__cpo5beginE - _ZN39_INTERNAL_a58a3a79_4_k_cu_c0cc739b_49904cuda3std6ranges3__45__cpo9iter_moveE)
_ZN39_INTERNAL_a58a3a79_4_k_cu_c0cc739b_49904cuda3std6ranges3__45__cpo9iter_moveE:
	.zero		1
	.type		_ZN39_INTERNAL_a58a3a79_4_k_cu_c0cc739b_49904cuda3std3__45__cpo5beginE,@object
	.size		_ZN39_INTERNAL_a58a3a79_4_k_cu_c0cc739b_49904cuda3std3__45__cpo5beginE,(_ZN39_INTERNAL_a58a3a79_4_k_cu_c0cc739b_49904cuda3std3__441_GLOBAL__N__a58a3a79_4_k_cu_c0cc739b_49906ignoreE - _ZN39_INTERNAL_a58a3a79_4_k_cu_c0cc739b_49904cuda3std3__45__cpo5beginE)
_ZN39_INTERNAL_a58a3a79_4_k_cu_c0cc739b_49904cuda3std3__45__cpo5beginE:
	.zero		1
	.type		_ZN39_INTERNAL_a58a3a79_4_k_cu_c0cc739b_49904cuda3std3__441_GLOBAL__N__a58a3a79_4_k_cu_c0cc739b_49906ignoreE,@object
	.size		_ZN39_INTERNAL_a58a3a79_4_k_cu_c0cc739b_49904cuda3std3__441_GLOBAL__N__a58a3a79_4_k_cu_c0cc739b_49906ignoreE,(_ZN39_INTERNAL_a58a3a79_4_k_cu_c0cc739b_49904cute7productE - _ZN39_INTERNAL_a58a3a79_4_k_cu_c0cc739b_49904cuda3std3__441_GLOBAL__N__a58a3a79_4_k_cu_c0cc739b_49906ignoreE)
_ZN39_INTERNAL_a58a3a79_4_k_cu_c0cc739b_49904cuda3std3__441_GLOBAL__N__a58a3a79_4_k_cu_c0cc739b_49906ignoreE:
	.zero		1
	.type		_ZN39_INTERNAL_a58a3a79_4_k_cu_c0cc739b_49904cute7productE,@object
	.size		_ZN39_INTERNAL_a58a3a79_4_k_cu_c0cc739b_49904cute7productE,(_ZN39_INTERNAL_a58a3a79_4_k_cu_c0cc739b_49904cuda3std3__45__cpo3endE - _ZN39_INTERNAL_a58a3a79_4_k_cu_c0cc739b_49904cute7productE)
_ZN39_INTERNAL_a58a3a79_4_k_cu_c0cc739b_49904cute7productE:
	.zero		1
	.type		_ZN39_INTERNAL_a58a3a79_4_k_cu_c0cc739b_49904cuda3std3__45__cpo3endE,@object
	.size		_ZN39_INTERNAL_a58a3a79_4_k_cu_c0cc739b_49904cuda3std3__45__cpo3endE,(_ZN39_INTERNAL_a58a3a79_4_k_cu_c0cc739b_49904cuda3std3__419piecewise_constructE - _ZN39_INTERNAL_a58a3a79_4_k_cu_c0cc739b_49904cuda3std3__45__cpo3endE)
_ZN39_INTERNAL_a58a3a79_4_k_cu_c0cc739b_49904cuda3std3__45__cpo3endE:
	.zero		1
	.type		_ZN39_INTERNAL_a58a3a79_4_k_cu_c0cc739b_49904cuda3std3__419piecewise_constructE,@object
	.size		_ZN39_INTERNAL_a58a3a79_4_k_cu_c0cc739b_49904cuda3std3__419piecewise_constructE,(_ZN39_INTERNAL_a58a3a79_4_k_cu_c0cc739b_49904cuda3std3__45__cpo4cendE - _ZN39_INTERNAL_a58a3a79_4_k_cu_c0cc739b_49904cuda3std3__419piecewise_constructE)
_ZN39_INTERNAL_a58a3a79_4_k_cu_c0cc739b_49904cuda3std3__419piecewise_constructE:
	.zero		1
	.type		_ZN39_INTERNAL_a58a3a79_4_k_cu_c0cc739b_49904cuda3std3__45__cpo4cendE,@object
	.size		_ZN39_INTERNAL_a58a3a79_4_k_cu_c0cc739b_49904cuda3std3__45__cpo4cendE,(_ZN39_INTERNAL_a58a3a79_4_k_cu_c0cc739b_49904cuda3std6ranges3__45__cpo4swapE - _ZN39_INTERNAL_a58a3a79_4_k_cu_c0cc739b_49904cuda3std3__45__cpo4cendE)
_ZN39_INTERNAL_a58a3a79_4_k_cu_c0cc739b_49904cuda3std3__45__cpo4cendE:
	.zero		1
	.type		_ZN39_INTERNAL_a58a3a79_4_k_cu_c0cc739b_49904cuda3std6ranges3__45__cpo4swapE,@object
	.size		_ZN39_INTERNAL_a58a3a79_4_k_cu_c0cc739b_49904cuda3std6ranges3__45__cpo4swapE,(.L_8 - _ZN39_INTERNAL_a58a3a79_4_k_cu_c0cc739b_49904cuda3std6ranges3__45__cpo4swapE)
_ZN39_INTERNAL_a58a3a79_4_k_cu_c0cc739b_49904cuda3std6ranges3__45__cpo4swapE:
	.zero		1
.L_8:


//--------------------- .nv.constant0._ZN7cutlass13device_kernelINS_4gemm6kernel13GemmUniversalIN4cute5tupleIJiiiiEEENS1_10collective13CollectiveMmaINS1_34MainloopSm90TmaGmmaWarpSpecializedILi3ENS5_IJNS4_1CILi2EEENSA_ILi1EEESC_EEENS1_35KernelTmaWarpSpecializedCooperativeEEENS5_IJNSA_ILi128EEENSA_ILi160EEESG_EEENS_10bfloat16_tENS5_IJlSC_lEEESJ_SK_NS4_8TiledMMAINS4_8MMA_AtomIJNS4_4SM904GMMA27MMA_64x32x16_F32BF16BF16_SSILNSO_5MajorE0ELSQ_0ELNSO_7ScaleInE1ELSR_1EEEEEENS4_6LayoutISD_NS5_IJSC_NSA_ILi0EEESV_EEEEENS5_IJNS4_10UnderscoreESY_SY_EEEEENS4_13SM90_TMA_LOADENS4_14ComposedLayoutINS4_7SwizzleILi3ELi4ELi3EEENS4_18smem_ptr_flag_bitsILi16EEENSU_INS5_IJNSA_ILi8EEENSA_ILi64EEEEEENS5_IJS18_SC_EEEEEEEvNS4_8identityENS4_23SM90_TMA_LOAD_MULTICASTES1C_vS1D_EENS_8epilogue10collective6detail29Sm90TmaWarpSpecializedAdapterINS1H_15DefaultEpilogueISJ_SK_SK_NS1G_6thread17LinearCombinationISJ_Li1EffLNS1L_9ScaleType4KindE0ELNS_15FloatRoundStyleE2ESJ_EENS1_15EpilogueDefaultEEEEEvvEEEEvNT_6ParamsE --------------------------
	.section	.nv.constant0._ZN7cutlass13device_kernelINS_4gemm6kernel13GemmUniversalIN4cute5tupleIJiiiiEEENS1_10collective13CollectiveMmaINS1_34MainloopSm90TmaGmmaWarpSpecializedILi3ENS5_IJNS4_1CILi2EEENSA_ILi1EEESC_EEENS1_35KernelTmaWarpSpecializedCooperativeEEENS5_IJNSA_ILi128EEENSA_ILi160EEESG_EEENS_10bfloat16_tENS5_IJlSC_lEEESJ_SK_NS4_8TiledMMAINS4_8MMA_AtomIJNS4_4SM904GMMA27MMA_64x32x16_F32BF16BF16_SSILNSO_5MajorE0ELSQ_0ELNSO_7ScaleInE1ELSR_1EEEEEENS4_6LayoutISD_NS5_IJSC_NSA_ILi0EEESV_EEEEENS5_IJNS4_10UnderscoreESY_SY_EEEEENS4_13SM90_TMA_LOADENS4_14ComposedLayoutINS4_7SwizzleILi3ELi4ELi3EEENS4_18smem_ptr_flag_bitsILi16EEENSU_INS5_IJNSA_ILi8EEENSA_ILi64EEEEEENS5_IJS18_SC_EEEEEEEvNS4_8identityENS4_23SM90_TMA_LOAD_MULTICASTES1C_vS1D_EENS_8epilogue10collective6detail29Sm90TmaWarpSpecializedAdapterINS1H_15DefaultEpilogueISJ_SK_SK_NS1G_6thread17LinearCombinationISJ_Li1EffLNS1L_9ScaleType4KindE0ELNS_15FloatRoundStyleE2ESJ_EENS1_15EpilogueDefaultEEEEEvvEEEEvNT_6ParamsE,"a",@progbits
	.sectionflags	@""
	.align	4
.nv.constant0._ZN7cutlass13device_kernelINS_4gemm6kernel13GemmUniversalIN4cute5tupleIJiiiiEEENS1_10collective13CollectiveMmaINS1_34MainloopSm90TmaGmmaWarpSpecializedILi3ENS5_IJNS4_1CILi2EEENSA_ILi1EEESC_EEENS1_35KernelTmaWarpSpecializedCooperativeEEENS5_IJNSA_ILi128EEENSA_ILi160EEESG_EEENS_10bfloat16_tENS5_IJlSC_lEEESJ_SK_NS4_8TiledMMAINS4_8MMA_AtomIJNS4_4SM904GMMA27MMA_64x32x16_F32BF16BF16_SSILNSO_5MajorE0ELSQ_0ELNSO_7ScaleInE1ELSR_1EEEEEENS4_6LayoutISD_NS5_IJSC_NSA_ILi0EEESV_EEEEENS5_IJNS4_10UnderscoreESY_SY_EEEEENS4_13SM90_TMA_LOADENS4_14ComposedLayoutINS4_7SwizzleILi3ELi4ELi3EEENS4_18smem_ptr_flag_bitsILi16EEENSU_INS5_IJNSA_ILi8EEENSA_ILi64EEEEEENS5_IJS18_SC_EEEEEEEvNS4_8identityENS4_23SM90_TMA_LOAD_MULTICASTES1C_vS1D_EENS_8epilogue10collective6detail29Sm90TmaWarpSpecializedAdapterINS1H_15DefaultEpilogueISJ_SK_SK_NS1G_6thread17LinearCombinationISJ_Li1EffLNS1L_9ScaleType4KindE0ELNS_15FloatRoundStyleE2ESJ_EENS1_15EpilogueDefaultEEEEEvvEEEEvNT_6ParamsE:
	.zero		1664


//--------------------- SYMBOLS --------------------------

	.type		.nv.reservedSmem.offset0,@object
	.size		.nv.reservedSmem.offset0,0x4
	.type		__assertfail,@function
